//
// Generated by NVIDIA NVVM Compiler
//
// Compiler Build ID: CL-36424714
// Cuda compilation tools, release 13.0, V13.0.88
// Based on NVVM 20.0.0
//

.version 9.0
.target sm_100
.address_size 64

	// .globl	_Z10ConversionPfPmS_S_S_
.global .align 4 .b8 __cudart_i2opi_f[24] = {65, 144, 67, 60, 153, 149, 98, 219, 192, 221, 52, 245, 209, 87, 39, 252, 41, 21, 68, 78, 110, 131, 249, 162};

.visible .entry _Z10ConversionPfPmS_S_S_(
	.param .u64 .ptr .align 1 _Z10ConversionPfPmS_S_S__param_0,
	.param .u64 .ptr .align 1 _Z10ConversionPfPmS_S_S__param_1,
	.param .u64 .ptr .align 1 _Z10ConversionPfPmS_S_S__param_2,
	.param .u64 .ptr .align 1 _Z10ConversionPfPmS_S_S__param_3,
	.param .u64 .ptr .align 1 _Z10ConversionPfPmS_S_S__param_4
)
{
	.local .align 4 .b8 	__local_depot0[28];
	.reg .b64 	%SP;
	.reg .b64 	%SPL;
	.reg .pred 	%p<41>;
	.reg .b32 	%r<208>;
	.reg .b32 	%f<126>;
	.reg .b64 	%rd<117>;
	.reg .b64 	%fd<20>;

	mov.u64 	%SPL, __local_depot0;
	ld.param.u64 	%rd40, [_Z10ConversionPfPmS_S_S__param_0];
	ld.param.u64 	%rd41, [_Z10ConversionPfPmS_S_S__param_1];
	ld.param.u64 	%rd42, [_Z10ConversionPfPmS_S_S__param_2];
	ld.param.u64 	%rd43, [_Z10ConversionPfPmS_S_S__param_3];
	ld.param.u64 	%rd39, [_Z10ConversionPfPmS_S_S__param_4];
	cvta.to.global.u64 	%rd44, %rd40;
	cvta.to.global.u64 	%rd45, %rd42;
	cvta.to.global.u64 	%rd46, %rd43;
	cvta.to.global.u64 	%rd47, %rd41;
	add.u64 	%rd1, %SPL, 0;
	mov.u32 	%r69, %ctaid.x;
	mov.u32 	%r70, %ntid.x;
	mov.u32 	%r71, %tid.x;
	mad.lo.s32 	%r1, %r69, %r70, %r71;
	ld.global.u64 	%rd49, [%rd47];
	shr.s32 	%r72, %r1, 31;
	shr.u32 	%r73, %r72, 28;
	add.s32 	%r74, %r1, %r73;
	shr.s32 	%r75, %r74, 4;
	mul.lo.s32 	%r76, %r75, 88;
	cvt.s64.s32 	%rd50, %r76;
	add.s64 	%rd51, %rd49, %rd50;
	mul.hi.u64 	%rd52, %rd51, 3353953467947191203;
	shr.u64 	%rd53, %rd52, 14;
	mul.lo.s64 	%rd54, %rd53, 90112;
	sub.s64 	%rd55, %rd51, %rd54;
	and.b32  	%r77, %r74, -16;
	sub.s32 	%r78, %r1, %r77;
	cvt.rn.f64.u64 	%fd1, %rd55;
	div.rn.f64 	%fd2, %fd1, 0d40F6000000000000;
	mul.wide.s32 	%rd56, %r78, 4;
	add.s64 	%rd57, %rd46, %rd56;
	ld.global.f32 	%f27, [%rd57];
	cvt.f64.f32 	%fd3, %f27;
	div.rn.f64 	%fd4, %fd3, 0d4076800000000000;
	add.f64 	%fd5, %fd4, %fd2;
	mul.f64 	%fd6, %fd5, 0d401921FB54442D18;
	cvt.rn.f32.f64 	%f1, %fd6;
	add.s64 	%rd58, %rd45, %rd56;
	ld.global.f32 	%f28, [%rd58];
	cvt.f64.f32 	%fd7, %f28;
	mul.f64 	%fd8, %fd7, 0d401921FB54442D18;
	div.rn.f64 	%fd9, %fd8, 0d4076800000000000;
	cvt.rn.f32.f64 	%f2, %fd9;
	mul.wide.s32 	%rd59, %r1, 4;
	add.s64 	%rd2, %rd44, %rd59;
	ld.global.f32 	%f3, [%rd2];
	mul.f32 	%f29, %f1, 0f3F22F983;
	cvt.rni.s32.f32 	%r199, %f29;
	cvt.rn.f32.s32 	%f30, %r199;
	fma.rn.f32 	%f31, %f30, 0fBFC90FDA, %f1;
	fma.rn.f32 	%f32, %f30, 0fB3A22168, %f31;
	fma.rn.f32 	%f123, %f30, 0fA7C234C5, %f32;
	abs.f32 	%f5, %f1;
	setp.ltu.f32 	%p1, %f5, 0f47CE4780;
	mov.u32 	%r191, %r199;
	mov.f32 	%f121, %f123;
	@%p1 bra 	$L__BB0_8;
	setp.neu.f32 	%p2, %f5, 0f7F800000;
	@%p2 bra 	$L__BB0_3;
	mov.f32 	%f35, 0f00000000;
	mul.rn.f32 	%f121, %f1, %f35;
	mov.b32 	%r191, 0;
	bra.uni 	$L__BB0_8;
$L__BB0_3:
	mov.b32 	%r3, %f1;
	shl.b32 	%r80, %r3, 8;
	or.b32  	%r4, %r80, -2147483648;
	mov.b64 	%rd104, 0;
	mov.b32 	%r188, 0;
	mov.u64 	%rd102, __cudart_i2opi_f;
	mov.u64 	%rd103, %rd1;
$L__BB0_4:
	.pragma "nounroll";
	ld.global.nc.u32 	%r81, [%rd102];
	mad.wide.u32 	%rd62, %r81, %r4, %rd104;
	shr.u64 	%rd104, %rd62, 32;
	st.local.u32 	[%rd103], %rd62;
	add.s32 	%r188, %r188, 1;
	add.s64 	%rd103, %rd103, 4;
	add.s64 	%rd102, %rd102, 4;
	setp.ne.s32 	%p3, %r188, 6;
	@%p3 bra 	$L__BB0_4;
	shr.u32 	%r82, %r3, 23;
	st.local.u32 	[%rd1+24], %rd104;
	and.b32  	%r7, %r82, 31;
	and.b32  	%r83, %r82, 224;
	add.s32 	%r84, %r83, -128;
	shr.u32 	%r85, %r84, 5;
	mul.wide.u32 	%rd63, %r85, 4;
	sub.s64 	%rd9, %rd1, %rd63;
	ld.local.u32 	%r189, [%rd9+24];
	ld.local.u32 	%r190, [%rd9+20];
	setp.eq.s32 	%p4, %r7, 0;
	@%p4 bra 	$L__BB0_7;
	shf.l.wrap.b32 	%r189, %r190, %r189, %r7;
	ld.local.u32 	%r86, [%rd9+16];
	shf.l.wrap.b32 	%r190, %r86, %r190, %r7;
$L__BB0_7:
	shr.u32 	%r87, %r189, 30;
	shf.l.wrap.b32 	%r88, %r190, %r189, 2;
	shl.b32 	%r89, %r190, 2;
	shr.u32 	%r90, %r88, 31;
	add.s32 	%r91, %r90, %r87;
	neg.s32 	%r92, %r91;
	setp.lt.s32 	%p5, %r3, 0;
	selp.b32 	%r191, %r92, %r91, %p5;
	xor.b32  	%r93, %r88, %r3;
	shr.s32 	%r94, %r88, 31;
	xor.b32  	%r95, %r94, %r88;
	xor.b32  	%r96, %r94, %r89;
	cvt.u64.u32 	%rd64, %r95;
	shl.b64 	%rd65, %rd64, 32;
	cvt.u64.u32 	%rd66, %r96;
	or.b64  	%rd67, %rd65, %rd66;
	cvt.rn.f64.s64 	%fd10, %rd67;
	mul.f64 	%fd11, %fd10, 0d3BF921FB54442D19;
	cvt.rn.f32.f64 	%f33, %fd11;
	neg.f32 	%f34, %f33;
	setp.lt.s32 	%p6, %r93, 0;
	selp.f32 	%f121, %f34, %f33, %p6;
$L__BB0_8:
	add.s32 	%r98, %r191, 1;
	mul.rn.f32 	%f36, %f121, %f121;
	and.b32  	%r99, %r191, 1;
	setp.eq.b32 	%p7, %r99, 1;
	selp.f32 	%f37, %f121, 0f3F800000, %p7;
	fma.rn.f32 	%f38, %f36, %f37, 0f00000000;
	fma.rn.f32 	%f39, %f36, 0f37CBAC00, 0fBAB607ED;
	selp.f32 	%f40, 0fB94D4153, %f39, %p7;
	selp.f32 	%f41, 0f3C0885E4, 0f3D2AAABB, %p7;
	fma.rn.f32 	%f42, %f40, %f36, %f41;
	selp.f32 	%f43, 0fBE2AAAA8, 0fBEFFFFFF, %p7;
	fma.rn.f32 	%f44, %f42, %f36, %f43;
	fma.rn.f32 	%f45, %f44, %f38, %f37;
	and.b32  	%r100, %r98, 2;
	setp.eq.s32 	%p8, %r100, 0;
	mov.f32 	%f46, 0f00000000;
	sub.f32 	%f47, %f46, %f45;
	selp.f32 	%f48, %f45, %f47, %p8;
	mul.f32 	%f9, %f3, %f48;
	mul.f32 	%f49, %f2, 0f3F22F983;
	cvt.rni.s32.f32 	%r207, %f49;
	cvt.rn.f32.s32 	%f50, %r207;
	fma.rn.f32 	%f51, %f50, 0fBFC90FDA, %f2;
	fma.rn.f32 	%f52, %f50, 0fB3A22168, %f51;
	fma.rn.f32 	%f125, %f50, 0fA7C234C5, %f52;
	abs.f32 	%f11, %f2;
	setp.ltu.f32 	%p9, %f11, 0f47CE4780;
	mov.u32 	%r195, %r207;
	mov.f32 	%f122, %f125;
	@%p9 bra 	$L__BB0_16;
	setp.neu.f32 	%p10, %f11, 0f7F800000;
	@%p10 bra 	$L__BB0_11;
	mov.f32 	%f55, 0f00000000;
	mul.rn.f32 	%f122, %f2, %f55;
	mov.b32 	%r195, 0;
	bra.uni 	$L__BB0_16;
$L__BB0_11:
	mov.b32 	%r17, %f2;
	shl.b32 	%r102, %r17, 8;
	or.b32  	%r18, %r102, -2147483648;
	mov.b64 	%rd107, 0;
	mov.b32 	%r192, 0;
	mov.u64 	%rd105, __cudart_i2opi_f;
	mov.u64 	%rd106, %rd1;
$L__BB0_12:
	.pragma "nounroll";
	ld.global.nc.u32 	%r103, [%rd105];
	mad.wide.u32 	%rd70, %r103, %r18, %rd107;
	shr.u64 	%rd107, %rd70, 32;
	st.local.u32 	[%rd106], %rd70;
	add.s32 	%r192, %r192, 1;
	add.s64 	%rd106, %rd106, 4;
	add.s64 	%rd105, %rd105, 4;
	setp.ne.s32 	%p11, %r192, 6;
	@%p11 bra 	$L__BB0_12;
	shr.u32 	%r104, %r17, 23;
	st.local.u32 	[%rd1+24], %rd107;
	and.b32  	%r21, %r104, 31;
	and.b32  	%r105, %r104, 224;
	add.s32 	%r106, %r105, -128;
	shr.u32 	%r107, %r106, 5;
	mul.wide.u32 	%rd71, %r107, 4;
	sub.s64 	%rd16, %rd1, %rd71;
	ld.local.u32 	%r193, [%rd16+24];
	ld.local.u32 	%r194, [%rd16+20];
	setp.eq.s32 	%p12, %r21, 0;
	@%p12 bra 	$L__BB0_15;
	shf.l.wrap.b32 	%r193, %r194, %r193, %r21;
	ld.local.u32 	%r108, [%rd16+16];
	shf.l.wrap.b32 	%r194, %r108, %r194, %r21;
$L__BB0_15:
	shr.u32 	%r109, %r193, 30;
	shf.l.wrap.b32 	%r110, %r194, %r193, 2;
	shl.b32 	%r111, %r194, 2;
	shr.u32 	%r112, %r110, 31;
	add.s32 	%r113, %r112, %r109;
	neg.s32 	%r114, %r113;
	setp.lt.s32 	%p13, %r17, 0;
	selp.b32 	%r195, %r114, %r113, %p13;
	xor.b32  	%r115, %r110, %r17;
	shr.s32 	%r116, %r110, 31;
	xor.b32  	%r117, %r116, %r110;
	xor.b32  	%r118, %r116, %r111;
	cvt.u64.u32 	%rd72, %r117;
	shl.b64 	%rd73, %rd72, 32;
	cvt.u64.u32 	%rd74, %r118;
	or.b64  	%rd75, %rd73, %rd74;
	cvt.rn.f64.s64 	%fd12, %rd75;
	mul.f64 	%fd13, %fd12, 0d3BF921FB54442D19;
	cvt.rn.f32.f64 	%f53, %fd13;
	neg.f32 	%f54, %f53;
	setp.lt.s32 	%p14, %r115, 0;
	selp.f32 	%f122, %f54, %f53, %p14;
$L__BB0_16:
	setp.ltu.f32 	%p15, %f5, 0f47CE4780;
	add.s32 	%r120, %r195, 1;
	mul.rn.f32 	%f56, %f122, %f122;
	and.b32  	%r121, %r195, 1;
	setp.eq.b32 	%p16, %r121, 1;
	selp.f32 	%f57, %f122, 0f3F800000, %p16;
	fma.rn.f32 	%f58, %f56, %f57, 0f00000000;
	fma.rn.f32 	%f59, %f56, 0f37CBAC00, 0fBAB607ED;
	selp.f32 	%f60, 0fB94D4153, %f59, %p16;
	selp.f32 	%f61, 0f3C0885E4, 0f3D2AAABB, %p16;
	fma.rn.f32 	%f62, %f60, %f56, %f61;
	selp.f32 	%f63, 0fBE2AAAA8, 0fBEFFFFFF, %p16;
	fma.rn.f32 	%f64, %f62, %f56, %f63;
	fma.rn.f32 	%f65, %f64, %f58, %f57;
	and.b32  	%r122, %r120, 2;
	setp.eq.s32 	%p17, %r122, 0;
	mov.f32 	%f66, 0f00000000;
	sub.f32 	%f67, %f66, %f65;
	selp.f32 	%f68, %f65, %f67, %p17;
	mul.f32 	%f69, %f9, %f68;
	mul.lo.s32 	%r123, %r1, 3;
	cvta.to.global.u64 	%rd76, %rd39;
	mul.wide.s32 	%rd77, %r123, 4;
	add.s64 	%rd17, %rd76, %rd77;
	st.global.f32 	[%rd17], %f69;
	ld.global.f32 	%f15, [%rd2];
	@%p15 bra 	$L__BB0_24;
	setp.neu.f32 	%p18, %f5, 0f7F800000;
	@%p18 bra 	$L__BB0_19;
	mov.f32 	%f72, 0f00000000;
	mul.rn.f32 	%f123, %f1, %f72;
	mov.b32 	%r199, 0;
	bra.uni 	$L__BB0_24;
$L__BB0_19:
	mov.b32 	%r30, %f1;
	shl.b32 	%r125, %r30, 8;
	or.b32  	%r31, %r125, -2147483648;
	mov.b64 	%rd110, 0;
	mov.b32 	%r196, 0;
	mov.u64 	%rd108, __cudart_i2opi_f;
	mov.u64 	%rd109, %rd1;
$L__BB0_20:
	.pragma "nounroll";
	ld.global.nc.u32 	%r126, [%rd108];
	mad.wide.u32 	%rd80, %r126, %r31, %rd110;
	shr.u64 	%rd110, %rd80, 32;
	st.local.u32 	[%rd109], %rd80;
	add.s32 	%r196, %r196, 1;
	add.s64 	%rd109, %rd109, 4;
	add.s64 	%rd108, %rd108, 4;
	setp.ne.s32 	%p19, %r196, 6;
	@%p19 bra 	$L__BB0_20;
	shr.u32 	%r127, %r30, 23;
	st.local.u32 	[%rd1+24], %rd110;
	and.b32  	%r34, %r127, 31;
	and.b32  	%r128, %r127, 224;
	add.s32 	%r129, %r128, -128;
	shr.u32 	%r130, %r129, 5;
	mul.wide.u32 	%rd81, %r130, 4;
	sub.s64 	%rd24, %rd1, %rd81;
	ld.local.u32 	%r197, [%rd24+24];
	ld.local.u32 	%r198, [%rd24+20];
	setp.eq.s32 	%p20, %r34, 0;
	@%p20 bra 	$L__BB0_23;
	shf.l.wrap.b32 	%r197, %r198, %r197, %r34;
	ld.local.u32 	%r131, [%rd24+16];
	shf.l.wrap.b32 	%r198, %r131, %r198, %r34;
$L__BB0_23:
	shr.u32 	%r132, %r197, 30;
	shf.l.wrap.b32 	%r133, %r198, %r197, 2;
	shl.b32 	%r134, %r198, 2;
	shr.u32 	%r135, %r133, 31;
	add.s32 	%r136, %r135, %r132;
	neg.s32 	%r137, %r136;
	setp.lt.s32 	%p21, %r30, 0;
	selp.b32 	%r199, %r137, %r136, %p21;
	xor.b32  	%r138, %r133, %r30;
	shr.s32 	%r139, %r133, 31;
	xor.b32  	%r140, %r139, %r133;
	xor.b32  	%r141, %r139, %r134;
	cvt.u64.u32 	%rd82, %r140;
	shl.b64 	%rd83, %rd82, 32;
	cvt.u64.u32 	%rd84, %r141;
	or.b64  	%rd85, %rd83, %rd84;
	cvt.rn.f64.s64 	%fd14, %rd85;
	mul.f64 	%fd15, %fd14, 0d3BF921FB54442D19;
	cvt.rn.f32.f64 	%f70, %fd15;
	neg.f32 	%f71, %f70;
	setp.lt.s32 	%p22, %r138, 0;
	selp.f32 	%f123, %f71, %f70, %p22;
$L__BB0_24:
	setp.ltu.f32 	%p23, %f11, 0f47CE4780;
	mul.rn.f32 	%f73, %f123, %f123;
	and.b32  	%r143, %r199, 1;
	setp.eq.b32 	%p24, %r143, 1;
	selp.f32 	%f74, 0f3F800000, %f123, %p24;
	fma.rn.f32 	%f75, %f73, %f74, 0f00000000;
	fma.rn.f32 	%f76, %f73, 0f37CBAC00, 0fBAB607ED;
	selp.f32 	%f77, %f76, 0fB94D4153, %p24;
	selp.f32 	%f78, 0f3D2AAABB, 0f3C0885E4, %p24;
	fma.rn.f32 	%f79, %f77, %f73, %f78;
	selp.f32 	%f80, 0fBEFFFFFF, 0fBE2AAAA8, %p24;
	fma.rn.f32 	%f81, %f79, %f73, %f80;
	fma.rn.f32 	%f82, %f81, %f75, %f74;
	and.b32  	%r144, %r199, 2;
	setp.eq.s32 	%p25, %r144, 0;
	mov.f32 	%f83, 0f00000000;
	sub.f32 	%f84, %f83, %f82;
	selp.f32 	%f85, %f82, %f84, %p25;
	neg.f32 	%f86, %f15;
	mul.f32 	%f19, %f85, %f86;
	mov.u32 	%r203, %r207;
	mov.f32 	%f124, %f125;
	@%p23 bra 	$L__BB0_32;
	setp.neu.f32 	%p26, %f11, 0f7F800000;
	@%p26 bra 	$L__BB0_27;
	mov.f32 	%f89, 0f00000000;
	mul.rn.f32 	%f124, %f2, %f89;
	mov.b32 	%r203, 0;
	bra.uni 	$L__BB0_32;
$L__BB0_27:
	mov.b32 	%r43, %f2;
	shl.b32 	%r146, %r43, 8;
	or.b32  	%r44, %r146, -2147483648;
	mov.b64 	%rd113, 0;
	mov.b32 	%r200, 0;
	mov.u64 	%rd111, __cudart_i2opi_f;
	mov.u64 	%rd112, %rd1;
$L__BB0_28:
	.pragma "nounroll";
	ld.global.nc.u32 	%r147, [%rd111];
	mad.wide.u32 	%rd88, %r147, %r44, %rd113;
	shr.u64 	%rd113, %rd88, 32;
	st.local.u32 	[%rd112], %rd88;
	add.s32 	%r200, %r200, 1;
	add.s64 	%rd112, %rd112, 4;
	add.s64 	%rd111, %rd111, 4;
	setp.ne.s32 	%p27, %r200, 6;
	@%p27 bra 	$L__BB0_28;
	shr.u32 	%r148, %r43, 23;
	st.local.u32 	[%rd1+24], %rd113;
	and.b32  	%r47, %r148, 31;
	and.b32  	%r149, %r148, 224;
	add.s32 	%r150, %r149, -128;
	shr.u32 	%r151, %r150, 5;
	mul.wide.u32 	%rd89, %r151, 4;
	sub.s64 	%rd31, %rd1, %rd89;
	ld.local.u32 	%r201, [%rd31+24];
	ld.local.u32 	%r202, [%rd31+20];
	setp.eq.s32 	%p28, %r47, 0;
	@%p28 bra 	$L__BB0_31;
	shf.l.wrap.b32 	%r201, %r202, %r201, %r47;
	ld.local.u32 	%r152, [%rd31+16];
	shf.l.wrap.b32 	%r202, %r152, %r202, %r47;
$L__BB0_31:
	shr.u32 	%r153, %r201, 30;
	shf.l.wrap.b32 	%r154, %r202, %r201, 2;
	shl.b32 	%r155, %r202, 2;
	shr.u32 	%r156, %r154, 31;
	add.s32 	%r157, %r156, %r153;
	neg.s32 	%r158, %r157;
	setp.lt.s32 	%p29, %r43, 0;
	selp.b32 	%r203, %r158, %r157, %p29;
	xor.b32  	%r159, %r154, %r43;
	shr.s32 	%r160, %r154, 31;
	xor.b32  	%r161, %r160, %r154;
	xor.b32  	%r162, %r160, %r155;
	cvt.u64.u32 	%rd90, %r161;
	shl.b64 	%rd91, %rd90, 32;
	cvt.u64.u32 	%rd92, %r162;
	or.b64  	%rd93, %rd91, %rd92;
	cvt.rn.f64.s64 	%fd16, %rd93;
	mul.f64 	%fd17, %fd16, 0d3BF921FB54442D19;
	cvt.rn.f32.f64 	%f87, %fd17;
	neg.f32 	%f88, %f87;
	setp.lt.s32 	%p30, %r159, 0;
	selp.f32 	%f124, %f88, %f87, %p30;
$L__BB0_32:
	setp.ltu.f32 	%p31, %f11, 0f47CE4780;
	add.s32 	%r164, %r203, 1;
	mul.rn.f32 	%f90, %f124, %f124;
	and.b32  	%r165, %r203, 1;
	setp.eq.b32 	%p32, %r165, 1;
	selp.f32 	%f91, %f124, 0f3F800000, %p32;
	fma.rn.f32 	%f92, %f90, %f91, 0f00000000;
	fma.rn.f32 	%f93, %f90, 0f37CBAC00, 0fBAB607ED;
	selp.f32 	%f94, 0fB94D4153, %f93, %p32;
	selp.f32 	%f95, 0f3C0885E4, 0f3D2AAABB, %p32;
	fma.rn.f32 	%f96, %f94, %f90, %f95;
	selp.f32 	%f97, 0fBE2AAAA8, 0fBEFFFFFF, %p32;
	fma.rn.f32 	%f98, %f96, %f90, %f97;
	fma.rn.f32 	%f99, %f98, %f92, %f91;
	and.b32  	%r166, %r164, 2;
	setp.eq.s32 	%p33, %r166, 0;
	mov.f32 	%f100, 0f00000000;
	sub.f32 	%f101, %f100, %f99;
	selp.f32 	%f102, %f99, %f101, %p33;
	mul.f32 	%f103, %f19, %f102;
	st.global.f32 	[%rd17+4], %f103;
	ld.global.f32 	%f23, [%rd2];
	@%p31 bra 	$L__BB0_40;
	setp.neu.f32 	%p34, %f11, 0f7F800000;
	@%p34 bra 	$L__BB0_35;
	mov.f32 	%f106, 0f00000000;
	mul.rn.f32 	%f125, %f2, %f106;
	mov.b32 	%r207, 0;
	bra.uni 	$L__BB0_40;
$L__BB0_35:
	mov.b32 	%r56, %f2;
	shl.b32 	%r168, %r56, 8;
	or.b32  	%r57, %r168, -2147483648;
	mov.b64 	%rd116, 0;
	mov.b32 	%r204, 0;
	mov.u64 	%rd114, __cudart_i2opi_f;
	mov.u64 	%rd115, %rd1;
$L__BB0_36:
	.pragma "nounroll";
	ld.global.nc.u32 	%r169, [%rd114];
	mad.wide.u32 	%rd96, %r169, %r57, %rd116;
	shr.u64 	%rd116, %rd96, 32;
	st.local.u32 	[%rd115], %rd96;
	add.s32 	%r204, %r204, 1;
	add.s64 	%rd115, %rd115, 4;
	add.s64 	%rd114, %rd114, 4;
	setp.ne.s32 	%p35, %r204, 6;
	@%p35 bra 	$L__BB0_36;
	shr.u32 	%r170, %r56, 23;
	st.local.u32 	[%rd1+24], %rd116;
	and.b32  	%r60, %r170, 31;
	and.b32  	%r171, %r170, 224;
	add.s32 	%r172, %r171, -128;
	shr.u32 	%r173, %r172, 5;
	mul.wide.u32 	%rd97, %r173, 4;
	sub.s64 	%rd38, %rd1, %rd97;
	ld.local.u32 	%r205, [%rd38+24];
	ld.local.u32 	%r206, [%rd38+20];
	setp.eq.s32 	%p36, %r60, 0;
	@%p36 bra 	$L__BB0_39;
	shf.l.wrap.b32 	%r205, %r206, %r205, %r60;
	ld.local.u32 	%r174, [%rd38+16];
	shf.l.wrap.b32 	%r206, %r174, %r206, %r60;
$L__BB0_39:
	shr.u32 	%r175, %r205, 30;
	shf.l.wrap.b32 	%r176, %r206, %r205, 2;
	shl.b32 	%r177, %r206, 2;
	shr.u32 	%r178, %r176, 31;
	add.s32 	%r179, %r178, %r175;
	neg.s32 	%r180, %r179;
	setp.lt.s32 	%p37, %r56, 0;
	selp.b32 	%r207, %r180, %r179, %p37;
	xor.b32  	%r181, %r176, %r56;
	shr.s32 	%r182, %r176, 31;
	xor.b32  	%r183, %r182, %r176;
	xor.b32  	%r184, %r182, %r177;
	cvt.u64.u32 	%rd98, %r183;
	shl.b64 	%rd99, %rd98, 32;
	cvt.u64.u32 	%rd100, %r184;
	or.b64  	%rd101, %rd99, %rd100;
	cvt.rn.f64.s64 	%fd18, %rd101;
	mul.f64 	%fd19, %fd18, 0d3BF921FB54442D19;
	cvt.rn.f32.f64 	%f104, %fd19;
	neg.f32 	%f105, %f104;
	setp.lt.s32 	%p38, %r181, 0;
	selp.f32 	%f125, %f105, %f104, %p38;
$L__BB0_40:
	mul.rn.f32 	%f107, %f125, %f125;
	and.b32  	%r186, %r207, 1;
	setp.eq.b32 	%p39, %r186, 1;
	selp.f32 	%f108, 0f3F800000, %f125, %p39;
	fma.rn.f32 	%f109, %f107, %f108, 0f00000000;
	fma.rn.f32 	%f110, %f107, 0f37CBAC00, 0fBAB607ED;
	selp.f32 	%f111, %f110, 0fB94D4153, %p39;
	selp.f32 	%f112, 0f3D2AAABB, 0f3C0885E4, %p39;
	fma.rn.f32 	%f113, %f111, %f107, %f112;
	selp.f32 	%f114, 0fBEFFFFFF, 0fBE2AAAA8, %p39;
	fma.rn.f32 	%f115, %f113, %f107, %f114;
	fma.rn.f32 	%f116, %f115, %f109, %f108;
	and.b32  	%r187, %r207, 2;
	setp.eq.s32 	%p40, %r187, 0;
	mov.f32 	%f117, 0f00000000;
	sub.f32 	%f118, %f117, %f116;
	selp.f32 	%f119, %f116, %f118, %p40;
	mul.f32 	%f120, %f23, %f119;
	st.global.f32 	[%rd17+8], %f120;
	ret;

}


// ===== COMPILED SASS (sm_100) =====

	.target	sm_100

	.elftype	@"ET_EXEC"


//--------------------- .note.nv.tkinfo           --------------------------
	.section	.note.nv.tkinfo,"",@"SHT_NOTE"
	.sectionflags	@"SHF_NOTE_NV_TKINFO"
	.tkinfo
        /*0018*/ 	.word	0x00000002
        /*0030*/ 	.string	""
        /*0030*/ 	.string	"ptxas"
        /*0030*/ 	.string	"Cuda compilation tools, release 13.0, V13.0.88"
        /*0030*/ 	.string	"Build cuda_13.0.r13.0/compiler.36424714_0"
        /*0030*/ 	.string	"-arch sm_100 -m 64 "



//--------------------- .note.nv.cuinfo           --------------------------
	.section	.note.nv.cuinfo,"",@"SHT_NOTE"
	.sectionflags	@"SHF_NOTE_NV_CUINFO"
        /*0018*/ 	.short	0x0002
        /*001a*/ 	.short	0x0064
        /*001c*/ 	.short	0x0082
	.zero		2


//--------------------- .nv.info                  --------------------------
	.section	.nv.info,"",@"SHT_CUDA_INFO"
	.align	4


	//----- nvinfo : EIATTR_REGCOUNT
	.align		4
        /*0000*/ 	.byte	0x04, 0x2f
        /*0002*/ 	.short	(.L_2 - .L_1)
	.align		4
.L_1:
        /*0004*/ 	.word	index@(_Z10ConversionPfPmS_S_S_)
        /*0008*/ 	.word	0x0000001d


	//----- nvinfo : EIATTR_FRAME_SIZE
	.align		4
.L_2:
        /*000c*/ 	.byte	0x04, 0x11
        /*000e*/ 	.short	(.L_4 - .L_3)
	.align		4
.L_3:
        /*0010*/ 	.word	index@($__internal_0_$__cuda_sm20_div_rn_f64_full)
        /*0014*/ 	.word	0x00000020


	//----- nvinfo : EIATTR_FRAME_SIZE
	.align		4
.L_4:
        /*0018*/ 	.byte	0x04, 0x11
        /*001a*/ 	.short	(.L_6 - .L_5)
	.align		4
.L_5:
        /*001c*/ 	.word	index@(_Z10ConversionPfPmS_S_S_)
        /*0020*/ 	.word	0x00000020


	//----- nvinfo : EIATTR_MIN_STACK_SIZE
	.align		4
.L_6:
        /*0024*/ 	.byte	0x04, 0x12
        /*0026*/ 	.short	(.L_8 - .L_7)
	.align		4
.L_7:
        /*0028*/ 	.word	index@(_Z10ConversionPfPmS_S_S_)
        /*002c*/ 	.word	0x00000020
.L_8:


//--------------------- .nv.compat                --------------------------
	.section	.nv.compat,"",@"SHT_CUDA_COMPAT_INFO"
	.align	4
        /*0000*/ 	.byte	0x02, 0x09, 0x00, 0x00, 0x02, 0x02, 0x01, 0x00, 0x02, 0x05, 0x05, 0x00, 0x03, 0x07, 0x01, 0x01
        /*0010*/ 	.byte	0x02, 0x03, 0x00, 0x00, 0x02, 0x06, 0x01, 0x00, 0x04, 0x0b, 0x08, 0x00, 0x01, 0x00, 0x00, 0x00
        /*0020*/ 	.byte	0x00, 0x00, 0x00, 0x00


//--------------------- .nv.info._Z10ConversionPfPmS_S_S_ --------------------------
	.section	.nv.info._Z10ConversionPfPmS_S_S_,"",@"SHT_CUDA_INFO"
	.sectionflags	@""
	.align	4


	//----- nvinfo : EIATTR_CUDA_API_VERSION
	.align		4
        /*0000*/ 	.byte	0x04, 0x37
        /*0002*/ 	.short	(.L_10 - .L_9)
.L_9:
        /*0004*/ 	.word	0x00000082


	//----- nvinfo : EIATTR_KPARAM_INFO
	.align		4
.L_10:
        /*0008*/ 	.byte	0x04, 0x17
        /*000a*/ 	.short	(.L_12 - .L_11)
.L_11:
        /*000c*/ 	.word	0x00000000
        /*0010*/ 	.short	0x0004
        /*0012*/ 	.short	0x0020
        /*0014*/ 	.byte	0x00, 0xf5, 0x21, 0x00


	//----- nvinfo : EIATTR_KPARAM_INFO
	.align		4
.L_12:
        /*0018*/ 	.byte	0x04, 0x17
        /*001a*/ 	.short	(.L_14 - .L_13)
.L_13:
        /*001c*/ 	.word	0x00000000
        /*0020*/ 	.short	0x0003
        /*0022*/ 	.short	0x0018
        /*0024*/ 	.byte	0x00, 0xf5, 0x21, 0x00


	//----- nvinfo : EIATTR_KPARAM_INFO
	.align		4
.L_14:
        /*0028*/ 	.byte	0x04, 0x17
        /*002a*/ 	.short	(.L_16 - .L_15)
.L_15:
        /*002c*/ 	.word	0x00000000
        /*0030*/ 	.short	0x0002
        /*0032*/ 	.short	0x0010
        /*0034*/ 	.byte	0x00, 0xf5, 0x21, 0x00


	//----- nvinfo : EIATTR_KPARAM_INFO
	.align		4
.L_16:
        /*0038*/ 	.byte	0x04, 0x17
        /*003a*/ 	.short	(.L_18 - .L_17)
.L_17:
        /*003c*/ 	.word	0x00000000
        /*0040*/ 	.short	0x0001
        /*0042*/ 	.short	0x0008
        /*0044*/ 	.byte	0x00, 0xf5, 0x21, 0x00


	//----- nvinfo : EIATTR_KPARAM_INFO
	.align		4
.L_18:
        /*0048*/ 	.byte	0x04, 0x17
        /*004a*/ 	.short	(.L_20 - .L_19)
.L_19:
        /*004c*/ 	.word	0x00000000
        /*0050*/ 	.short	0x0000
        /*0052*/ 	.short	0x0000
        /*0054*/ 	.byte	0x00, 0xf5, 0x21, 0x00


	//----- nvinfo : EIATTR_SPARSE_MMA_MASK
	.align		4
.L_20:
        /*0058*/ 	.byte	0x03, 0x50
        /*005a*/ 	.short	0x0000


	//----- nvinfo : EIATTR_MAXREG_COUNT
	.align		4
        /*005c*/ 	.byte	0x03, 0x1b
        /*005e*/ 	.short	0x00ff


	//----- nvinfo : EIATTR_MERCURY_ISA_VERSION
	.align		4
        /*0060*/ 	.byte	0x03, 0x5f
        /*0062*/ 	.short	0x0101


	//----- nvinfo : EIATTR_VRC_CTA_INIT_COUNT
	.align		4
        /*0064*/ 	.byte	0x02, 0x4a
	.zero		1
	.zero		1


	//----- nvinfo : EIATTR_EXIT_INSTR_OFFSETS
	.align		4
        /*0068*/ 	.byte	0x04, 0x1c
        /*006a*/ 	.short	(.L_22 - .L_21)


	//   ....[0]....
.L_21:
        /*006c*/ 	.word	0x00002110


	//----- nvinfo : EIATTR_CRS_STACK_SIZE
	.align		4
.L_22:
        /*0070*/ 	.byte	0x04, 0x1e
        /*0072*/ 	.short	(.L_24 - .L_23)
.L_23:
        /*0074*/ 	.word	0x00000000


	//----- nvinfo : EIATTR_CBANK_PARAM_SIZE
	.align		4
.L_24:
        /*0078*/ 	.byte	0x03, 0x19
        /*007a*/ 	.short	0x0028


	//----- nvinfo : EIATTR_PARAM_CBANK
	.align		4
        /*007c*/ 	.byte	0x04, 0x0a
        /*007e*/ 	.short	(.L_26 - .L_25)
	.align		4
.L_25:
        /*0080*/ 	.word	index@(.nv.constant0._Z10ConversionPfPmS_S_S_)
        /*0084*/ 	.short	0x0380
        /*0086*/ 	.short	0x0028


	//----- nvinfo : EIATTR_SW_WAR
	.align		4
.L_26:
        /*0088*/ 	.byte	0x04, 0x36
        /*008a*/ 	.short	(.L_28 - .L_27)
.L_27:
        /*008c*/ 	.word	0x00000008
.L_28:


//--------------------- .nv.callgraph             --------------------------
	.section	.nv.callgraph,"",@"SHT_CUDA_CALLGRAPH"
	.align	4
	.sectionentsize	8
	.align		4
        /*0000*/ 	.word	0x00000000
	.align		4
        /*0004*/ 	.word	0xffffffff
	.align		4
        /*0008*/ 	.word	0x00000000
	.align		4
        /*000c*/ 	.word	0xfffffffe
	.align		4
        /*0010*/ 	.word	0x00000000
	.align		4
        /*0014*/ 	.word	0xfffffffd
	.align		4
        /*0018*/ 	.word	0x00000000
	.align		4
        /*001c*/ 	.word	0xfffffffc


//--------------------- .nv.constant4             --------------------------
	.section	.nv.constant4,"a",@progbits
	.align	8
	.align		8
.nv.constant4:
        /*0000*/ 	.dword	__cudart_i2opi_f


//--------------------- .text._Z10ConversionPfPmS_S_S_ --------------------------
	.section	.text._Z10ConversionPfPmS_S_S_,"ax",@progbits
	.align	128
        .global         _Z10ConversionPfPmS_S_S_
        .type           _Z10ConversionPfPmS_S_S_,@function
        .size           _Z10ConversionPfPmS_S_S_,(.L_x_27 - _Z10ConversionPfPmS_S_S_)
        .other          _Z10ConversionPfPmS_S_S_,@"STO_CUDA_ENTRY STV_DEFAULT"
_Z10ConversionPfPmS_S_S_:
.text._Z10ConversionPfPmS_S_S_:
[----:B------:R-:W0:Y:S08]  /*0000*/  LDC R1, c[0x0][0x37c] ;  /* 0x0000df00ff017b82 */ /* 0x000e300000000800 */
[----:B------:R-:W1:Y:S01]  /*0010*/  LDC.64 R2, c[0x0][0x388] ;  /* 0x0000e200ff027b82 */ /* 0x000e620000000a00 */
[----:B------:R-:W1:Y:S01]  /*0020*/  LDCU.64 UR6, c[0x0][0x358] ;  /* 0x00006b00ff0677ac */ /* 0x000e620008000a00 */
[----:B0-----:R-:W-:Y:S01]  /*0030*/  VIADD R1, R1, 0xffffffe0 ;  /* 0xffffffe001017836 */ /* 0x001fe20000000000 */
[----:B-1----:R-:W2:Y:S05]  /*0040*/  LDG.E.64 R2, desc[UR6][R2.64] ;  /* 0x0000000602027981 */ /* 0x002eaa000c1e1b00 */
[----:B------:R-:W0:Y:S01]  /*0050*/  S2UR UR4, SR_CTAID.X ;  /* 0x00000000000479c3 */ /* 0x000e220000002500 */
[----:B------:R-:W-:Y:S01]  /*0060*/  BSSY.RECONVERGENT B0, `(.L_x_0) ;  /* 0x0000032000007945 */ /* 0x000fe20003800200 */
[----:B------:R-:W0:Y:S06]  /*0070*/  S2R R5, SR_TID.X ;  /* 0x0000000000057919 */ /* 0x000e2c0000002100 */
[----:B------:R-:W0:Y:S02]  /*0080*/  LDC R8, c[0x0][0x360] ;  /* 0x0000d800ff087b82 */ /* 0x000e240000000800 */
[----:B0-----:R-:W-:Y:S01]  /*0090*/  IMAD R8, R8, UR4, R5 ;  /* 0x0000000408087c24 */ /* 0x001fe2000f8e0205 */
[----:B------:R-:W-:-:S04]  /*00a0*/  UMOV UR4, URZ ;  /* 0x000000ff00047c82 */ /* 0x000fc80008000000 */
[----:B------:R-:W-:-:S04]  /*00b0*/  SHF.R.S32.HI R5, RZ, 0x1f, R8 ;  /* 0x0000001fff057819 */ /* 0x000fc80000011408 */
[----:B------:R-:W-:-:S04]  /*00c0*/  LEA.HI R0, R5, R8, RZ, 0x4 ;  /* 0x0000000805007211 */ /* 0x000fc800078f20ff */
[----:B------:R-:W-:-:S05]  /*00d0*/  SHF.R.S32.HI R4, RZ, 0x4, R0 ;  /* 0x00000004ff047819 */ /* 0x000fca0000011400 */
[----:B------:R-:W-:Y:S02]  /*00e0*/  IMAD R5, R4, 0x58, RZ ;  /* 0x0000005804057824 */ /* 0x000fe400078e02ff */
[----:B------:R-:W-:-:S03]  /*00f0*/  IMAD.MOV.U32 R4, RZ, RZ, 0x1 ;  /* 0x00000001ff047424 */ /* 0x000fc600078e00ff */
[----:B--2---:R-:W-:-:S04]  /*0100*/  IADD3 R6, P0, PT, R2, R5, RZ ;  /* 0x0000000502067210 */ /* 0x004fc80007f1e0ff */
[----:B------:R-:W-:Y:S01]  /*0110*/  LEA.HI.X.SX32 R7, R5, R3, 0x1, P0 ;  /* 0x0000000305077211 */ /* 0x000fe200000f0eff */
[----:B------:R-:W-:Y:S01]  /*0120*/  IMAD.WIDE.U32 R10, R6, -0x45d1745d, RZ ;  /* 0xba2e8ba3060a7825 */ /* 0x000fe200078e00ff */
[----:B------:R-:W0:Y:S03]  /*0130*/  MUFU.RCP64H R5, 90112 ;  /* 0x40f6000000057908 */ /* 0x000e260000001800 */
[----:B------:R-:W-:-:S04]  /*0140*/  IMAD.WIDE.U32 R2, R7, -0x45d1745d, RZ ;  /* 0xba2e8ba307027825 */ /* 0x000fc800078e00ff */
[----:B------:R-:W-:-:S04]  /*0150*/  IMAD.WIDE.U32 R12, P0, R6, 0x2e8ba2e8, R2 ;  /* 0x2e8ba2e8060c7825 */ /* 0x000fc80007800002 */
[----:B------:R-:W-:Y:S01]  /*0160*/  IMAD.MOV.U32 R2, RZ, RZ, 0x0 ;  /* 0x00000000ff027424 */ /* 0x000fe200078e00ff */
[----:B------:R-:W-:Y:S01]  /*0170*/  IADD3 RZ, P1, PT, R11, R12, RZ ;  /* 0x0000000c0bff7210 */ /* 0x000fe20007f3e0ff */
[----:B------:R-:W-:Y:S02]  /*0180*/  IMAD.MOV.U32 R3, RZ, RZ, 0x40f60000 ;  /* 0x40f60000ff037424 */ /* 0x000fe400078e00ff */
[----:B------:R-:W-:Y:S02]  /*0190*/  IMAD.X R15, RZ, RZ, RZ, P0 ;  /* 0x000000ffff0f7224 */ /* 0x000fe400000e06ff */
[----:B------:R-:W-:Y:S02]  /*01a0*/  IMAD.MOV.U32 R14, RZ, RZ, R13 ;  /* 0x000000ffff0e7224 */ /* 0x000fe400078e000d */
[----:B0-----:R-:W-:Y:S02]  /*01b0*/  DFMA R10, R4, -R2, 1 ;  /* 0x3ff00000040a742b */ /* 0x001fe40000000802 */
[----:B------:R-:W-:-:S05]  /*01c0*/  IMAD.WIDE.U32.X R12, R7, 0x2e8ba2e8, R14, P1 ;  /* 0x2e8ba2e8070c7825 */ /* 0x000fca00008e040e */
[--C-:B------:R-:W-:Y:S01]  /*01d0*/  SHF.R.U64 R9, R12, 0xe, R13.reuse ;  /* 0x0000000e0c097819 */ /* 0x100fe2000000120d */
[----:B------:R-:W-:Y:S01]  /*01e0*/  DFMA R10, R10, R10, R10 ;  /* 0x0000000a0a0a722b */ /* 0x000fe2000000000a */
[----:B------:R-:W-:-:S03]  /*01f0*/  SHF.R.U32.HI R12, RZ, 0xe, R13 ;  /* 0x0000000eff0c7819 */ /* 0x000fc6000001160d */
[----:B------:R-:W-:-:S04]  /*0200*/  IMAD.WIDE.U32 R6, R9, -0x16000, R6 ;  /* 0xfffea00009067825 */ /* 0x000fc800078e0006 */
[----:B------:R-:W-:Y:S01]  /*0210*/  IMAD R12, R12, -0x16000, RZ ;  /* 0xfffea0000c0c7824 */ /* 0x000fe200078e02ff */
[----:B------:R-:W-:Y:S01]  /*0220*/  DFMA R10, R4, R10, R4 ;  /* 0x0000000a040a722b */ /* 0x000fe20000000004 */
[----:B------:R-:W-:-:S03]  /*0230*/  IMAD.MOV.U32 R4, RZ, RZ, R6 ;  /* 0x000000ffff047224 */ /* 0x000fc600078e0006 */
[----:B------:R-:W-:-:S04]  /*0240*/  IADD3 R5, PT, PT, R7, -R9, R12 ;  /* 0x8000000907057210 */ /* 0x000fc80007ffe00c */
[C---:B------:R-:W-:Y:S02]  /*0250*/  DFMA R2, R10.reuse, -R2, 1 ;  /* 0x3ff000000a02742b */ /* 0x040fe40000000802 */
[----:B------:R-:W0:Y:S06]  /*0260*/  I2F.F64.U64 R4, R4 ;  /* 0x0000000400047312 */ /* 0x000e2c0000301800 */
[----:B------:R-:W-:-:S08]  /*0270*/  DFMA R2, R10, R2, R10 ;  /* 0x000000020a02722b */ /* 0x000fd0000000000a */
[----:B0-----:R-:W-:Y:S01]  /*0280*/  DMUL R6, R4, R2 ;  /* 0x0000000204067228 */ /* 0x001fe20000000000 */
[----:B------:R-:W-:-:S07]  /*0290*/  FSETP.GEU.AND P1, PT, |R5|, 6.5827683646048100446e-37, PT ;  /* 0x036000000500780b */ /* 0x000fce0003f2e200 */
[----:B------:R-:W-:-:S08]  /*02a0*/  DFMA R10, R6, -90112, R4 ;  /* 0xc0f60000060a782b */ /* 0x000fd00000000004 */
[----:B------:R-:W-:Y:S01]  /*02b0*/  DFMA R2, R2, R10, R6 ;  /* 0x0000000a0202722b */ /* 0x000fe20000000006 */
[----:B------:R-:W-:-:S05]  /*02c0*/  LOP3.LUT R7, R0, 0xfffffff0, RZ, 0xc0, !PT ;  /* 0xfffffff000077812 */ /* 0x000fca00078ec0ff */
[----:B------:R-:W-:-:S04]  /*02d0*/  IMAD.IADD R0, R8, 0x1, -R7 ;  /* 0x0000000108007824 */ /* 0x000fc800078e0a07 */
[----:B------:R-:W-:-:S05]  /*02e0*/  FFMA R6, RZ, 7.6875, R3 ;  /* 0x40f60000ff067823 */ /* 0x000fca0000000003 */
[----:B------:R-:W-:-:S13]  /*02f0*/  FSETP.GT.AND P0, PT, |R6|, 1.469367938527859385e-39, PT ;  /* 0x001000000600780b */ /* 0x000fda0003f04200 */
[----:B------:R-:W-:Y:S05]  /*0300*/  @P0 BRA P1, `(.L_x_1) ;  /* 0x00000000001c0947 */ /* 0x000fea0000800000 */
[----:B------:R-:W-:Y:S01]  /*0310*/  IMAD.MOV.U32 R13, RZ, RZ, R5 ;  /* 0x000000ffff0d7224 */ /* 0x000fe200078e0005 */
[----:B------:R-:W-:Y:S01]  /*0320*/  MOV R10, 0x360 ;  /* 0x00000360000a7802 */ /* 0x000fe20000000f00 */
[----:B------:R-:W-:Y:S02]  /*0330*/  IMAD.MOV.U32 R12, RZ, RZ, R4 ;  /* 0x000000ffff0c7224 */ /* 0x000fe400078e0004 */
[----:B------:R-:W-:-:S07]  /*0340*/  IMAD.MOV.U32 R5, RZ, RZ, 0x40f60000 ;  /* 0x40f60000ff057424 */ /* 0x000fce00078e00ff */
[----:B------:R-:W-:Y:S05]  /*0350*/  CALL.REL.NOINC `($__internal_0_$__cuda_sm20_div_rn_f64_full) ;  /* 0x0000001c00707944 */ /* 0x000fea0003c00000 */
[----:B------:R-:W-:Y:S02]  /*0360*/  IMAD.MOV.U32 R2, RZ, RZ, R18 ;  /* 0x000000ffff027224 */ /* 0x000fe400078e0012 */
[----:B------:R-:W-:-:S07]  /*0370*/  IMAD.MOV.U32 R3, RZ, RZ, R19 ;  /* 0x000000ffff037224 */ /* 0x000fce00078e0013 */
.L_x_1:
[----:B------:R-:W-:Y:S05]  /*0380*/  BSYNC.RECONVERGENT B0 ;  /* 0x0000000000007941 */ /* 0x000fea0003800200 */
.L_x_0:
[----:B------:R-:W0:Y:S02]  /*0390*/  LDC.64 R4, c[0x0][0x398] ;  /* 0x0000e600ff047b82 */ /* 0x000e240000000a00 */
[----:B0-----:R-:W-:-:S05]  /*03a0*/  IMAD.WIDE R4, R0, 0x4, R4 ;  /* 0x0000000400047825 */ /* 0x001fca00078e0204 */
[----:B------:R-:W2:Y:S01]  /*03b0*/  LDG.E R9, desc[UR6][R4.64] ;  /* 0x0000000604097981 */ /* 0x000ea2000c1e1900 */
[----:B------:R-:W0:Y:S01]  /*03c0*/  MUFU.RCP64H R7, 360 ;  /* 0x4076800000077908 */ /* 0x000e220000001800 */
[----:B------:R-:W-:Y:S01]  /*03d0*/  IMAD.MOV.U32 R12, RZ, RZ, 0x0 ;  /* 0x00000000ff0c7424 */ /* 0x000fe200078e00ff */
[----:B------:R-:W-:Y:S01]  /*03e0*/  BSSY.RECONVERGENT B0, `(.L_x_2) ;  /* 0x0000017000007945 */ /* 0x000fe20003800200 */
[----:B------:R-:W-:Y:S02]  /*03f0*/  IMAD.MOV.U32 R13, RZ, RZ, 0x40768000 ;  /* 0x40768000ff0d7424 */ /* 0x000fe400078e00ff */
[----:B------:R-:W-:-:S06]  /*0400*/  IMAD.MOV.U32 R6, RZ, RZ, 0x1 ;  /* 0x00000001ff067424 */ /* 0x000fcc00078e00ff */
[----:B0-----:R-:W-:-:S08]  /*0410*/  DFMA R10, R6, -R12, 1 ;  /* 0x3ff00000060a742b */ /* 0x001fd0000000080c */
[----:B------:R-:W-:-:S08]  /*0420*/  DFMA R10, R10, R10, R10 ;  /* 0x0000000a0a0a722b */ /* 0x000fd0000000000a */
[----:B------:R-:W-:-:S08]  /*0430*/  DFMA R10, R6, R10, R6 ;  /* 0x0000000a060a722b */ /* 0x000fd00000000006 */
[----:B------:R-:W-:-:S08]  /*0440*/  DFMA R12, R10, -R12, 1 ;  /* 0x3ff000000a0c742b */ /* 0x000fd0000000080c */
[----:B------:R-:W-:Y:S01]  /*0450*/  DFMA R12, R10, R12, R10 ;  /* 0x0000000c0a0c722b */ /* 0x000fe2000000000a */
[----:B--2---:R-:W0:Y:S07]  /*0460*/  F2F.F64.F32 R6, R9 ;  /* 0x0000000900067310 */ /* 0x004e2e0000201800 */
[----:B0-----:R-:W-:Y:S01]  /*0470*/  DMUL R10, R6, R12 ;  /* 0x0000000c060a7228 */ /* 0x001fe20000000000 */
[----:B------:R-:W-:-:S07]  /*0480*/  FSETP.GEU.AND P1, PT, |R7|, 6.5827683646048100446e-37, PT ;  /* 0x036000000700780b */ /* 0x000fce0003f2e200 */
[----:B------:R-:W-:-:S08]  /*0490*/  DFMA R4, R10, -360, R6 ;  /* 0xc07680000a04782b */ /* 0x000fd00000000006 */
[----:B------:R-:W-:-:S10]  /*04a0*/  DFMA R4, R12, R4, R10 ;  /* 0x000000040c04722b */ /* 0x000fd4000000000a */
[----:B------:R-:W-:-:S05]  /*04b0*/  FFMA R10, RZ, 3.8515625, R5 ;  /* 0x40768000ff0a7823 */ /* 0x000fca0000000005 */
        /* <DEDUP_REMOVED lines=9> */
.L_x_3:
[----:B------:R-:W-:Y:S05]  /*0550*/  BSYNC.RECONVERGENT B0 ;  /* 0x0000000000007941 */ /* 0x000fea0003800200 */
.L_x_2:
[----:B------:R-:W0:Y:S02]  /*0560*/  LDC.64 R10, c[0x0][0x390] ;  /* 0x0000e400ff0a7b82 */ /* 0x000e240000000a00 */
[----:B0-----:R-:W-:-:S05]  /*0570*/  IMAD.WIDE R10, R0, 0x4, R10 ;  /* 0x00000004000a7825 */ /* 0x001fca00078e020a */
[----:B------:R-:W2:Y:S01]  /*0580*/  LDG.E R0, desc[UR6][R10.64] ;  /* 0x000000060a007981 */ /* 0x000ea2000c1e1900 */
[----:B------:R-:W0:Y:S01]  /*0590*/  MUFU.RCP64H R13, 360 ;  /* 0x40768000000d7908 */ /* 0x000e220000001800 */
[----:B------:R-:W-:Y:S01]  /*05a0*/  IMAD.MOV.U32 R14, RZ, RZ, 0x0 ;  /* 0x00000000ff0e7424 */ /* 0x000fe200078e00ff */
[----:B------:R-:W-:Y:S01]  /*05b0*/  UMOV UR8, 0x54442d18 ;  /* 0x54442d1800087882 */ /* 0x000fe20000000000 */
[----:B------:R-:W-:Y:S01]  /*05c0*/  IMAD.MOV.U32 R15, RZ, RZ, 0x40768000 ;  /* 0x40768000ff0f7424 */ /* 0x000fe200078e00ff */
[----:B------:R-:W-:Y:S01]  /*05d0*/  UMOV UR9, 0x401921fb ;  /* 0x401921fb00097882 */ /* 0x000fe20000000000 */
[----:B------:R-:W-:Y:S01]  /*05e0*/  IMAD.MOV.U32 R12, RZ, RZ, 0x1 ;  /* 0x00000001ff0c7424 */ /* 0x000fe200078e00ff */
[----:B------:R-:W-:Y:S01]  /*05f0*/  DADD R4, R4, R2 ;  /* 0x0000000004047229 */ /* 0x000fe20000000002 */
[----:B------:R-:W-:Y:S07]  /*0600*/  BSSY.RECONVERGENT B0, `(.L_x_4) ;  /* 0x0000018000007945 */ /* 0x000fee0003800200 */
[----:B------:R-:W-:-:S02]  /*0610*/  DMUL R4, R4, UR8 ;  /* 0x0000000804047c28 */ /* 0x000fc40008000000 */
[----:B0-----:R-:W-:-:S08]  /*0620*/  DFMA R6, R12, -R14, 1 ;  /* 0x3ff000000c06742b */ /* 0x001fd0000000080e */
[----:B------:R-:W-:-:S08]  /*0630*/  DFMA R16, R6, R6, R6 ;  /* 0x000000060610722b */ /* 0x000fd00000000006 */
[----:B------:R-:W-:-:S08]  /*0640*/  DFMA R16, R12, R16, R12 ;  /* 0x000000100c10722b */ /* 0x000fd0000000000c */
[----:B------:R-:W-:-:S08]  /*0650*/  DFMA R14, R16, -R14, 1 ;  /* 0x3ff00000100e742b */ /* 0x000fd0000000080e */
[----:B------:R-:W-:Y:S01]  /*0660*/  DFMA R14, R16, R14, R16 ;  /* 0x0000000e100e722b */ /* 0x000fe20000000010 */
[----:B--2---:R-:W0:Y:S02]  /*0670*/  F2F.F64.F32 R6, R0 ;  /* 0x0000000000067310 */ /* 0x004e240000201800 */
[----:B0-----:R-:W-:-:S08]  /*0680*/  DMUL R6, R6, UR8 ;  /* 0x0000000806067c28 */ /* 0x001fd00008000000 */
[----:B------:R-:W-:Y:S02]  /*0690*/  DMUL R10, R14, R6 ;  /* 0x000000060e0a7228 */ /* 0x000fe40000000000 */
[----:B------:R-:W-:-:S06]  /*06a0*/  FSETP.GEU.AND P1, PT, |R7|, 6.5827683646048100446e-37, PT ;  /* 0x036000000700780b */ /* 0x000fcc0003f2e200 */
[----:B------:R-:W-:-:S08]  /*06b0*/  DFMA R12, R10, -360, R6 ;  /* 0xc07680000a0c782b */ /* 0x000fd00000000006 */
[----:B------:R-:W-:Y:S01]  /*06c0*/  DFMA R2, R14, R12, R10 ;  /* 0x0000000c0e02722b */ /* 0x000fe2000000000a */
[----:B------:R0:W1:Y:S09]  /*06d0*/  F2F.F32.F64 R11, R4 ;  /* 0x00000004000b7310 */ /* 0x0000720000301000 */
[----:B------:R-:W-:-:S05]  /*06e0*/  FFMA R0, RZ, 3.8515625, R3 ;  /* 0x40768000ff007823 */ /* 0x000fca0000000003 */
[----:B------:R-:W-:-:S13]  /*06f0*/  FSETP.GT.AND P0, PT, |R0|, 1.469367938527859385e-39, PT ;  /* 0x001000000000780b */ /* 0x000fda0003f04200 */
[----:B01----:R-:W-:Y:S05]  /*0700*/  @P0 BRA P1, `(.L_x_5) ;  /* 0x00000000001c0947 */ /* 0x003fea0000800000 */
[----:B------:R-:W-:Y:S01]  /*0710*/  IMAD.MOV.U32 R12, RZ, RZ, R6 ;  /* 0x000000ffff0c7224 */ /* 0x000fe200078e0006 */
[----:B------:R-:W-:Y:S01]  /*0720*/  MOV R10, 0x760 ;  /* 0x00000760000a7802 */ /* 0x000fe20000000f00 */
[----:B------:R-:W-:Y:S02]  /*0730*/  IMAD.MOV.U32 R13, RZ, RZ, R7 ;  /* 0x000000ffff0d7224 */ /* 0x000fe400078e0007 */
[----:B------:R-:W-:-:S07]  /*0740*/  IMAD.MOV.U32 R5, RZ, RZ, 0x40768000 ;  /* 0x40768000ff057424 */ /* 0x000fce00078e00ff */
[----:B------:R-:W-:Y:S05]  /*0750*/  CALL.REL.NOINC `($__internal_0_$__cuda_sm20_div_rn_f64_full) ;  /* 0x0000001800707944 */ /* 0x000fea0003c00000 */
[----:B------:R-:W-:Y:S02]  /*0760*/  IMAD.MOV.U32 R2, RZ, RZ, R18 ;  /* 0x000000ffff027224 */ /* 0x000fe400078e0012 */
[----:B------:R-:W-:-:S07]  /*0770*/  IMAD.MOV.U32 R3, RZ, RZ, R19 ;  /* 0x000000ffff037224 */ /* 0x000fce00078e0013 */
.L_x_5:
[----:B------:R-:W-:Y:S05]  /*0780*/  BSYNC.RECONVERGENT B0 ;  /* 0x0000000000007941 */ /* 0x000fea0003800200 */
.L_x_4:
[----:B------:R-:W0:Y:S02]  /*0790*/  LDC.64 R6, c[0x0][0x380] ;  /* 0x0000e000ff067b82 */ /* 0x000e240000000a00 */
[----:B0-----:R-:W-:-:S05]  /*07a0*/  IMAD.WIDE R6, R8, 0x4, R6 ;  /* 0x0000000408067825 */ /* 0x001fca00078e0206 */
[----:B------:R0:W5:Y:S01]  /*07b0*/  LDG.E R20, desc[UR6][R6.64] ;  /* 0x0000000606147981 */ /* 0x000162000c1e1900 */
[C---:B------:R-:W-:Y:S01]  /*07c0*/  FMUL R0, R11.reuse, 0.63661974668502807617 ;  /* 0x3f22f9830b007820 */ /* 0x040fe20000400000 */
[----:B------:R-:W-:Y:S01]  /*07d0*/  FSETP.GE.AND P0, PT, |R11|, 105615, PT ;  /* 0x47ce47800b00780b */ /* 0x000fe20003f06200 */
[----:B------:R0:W1:Y:S01]  /*07e0*/  F2F.F32.F64 R9, R2 ;  /* 0x0000000200097310 */ /* 0x0000620000301000 */
[----:B------:R-:W-:Y:S07]  /*07f0*/  BSSY.RECONVERGENT B0, `(.L_x_6) ;  /* 0x0000040000007945 */ /* 0x000fee0003800200 */
[----:B------:R-:W2:Y:S02]  /*0800*/  F2I.NTZ R0, R0 ;  /* 0x0000000000007305 */ /* 0x000ea40000203100 */
[----:B--2---:R-:W-:Y:S01]  /*0810*/  I2FP.F32.S32 R12, R0 ;  /* 0x00000000000c7245 */ /* 0x004fe20000201400 */
[----:B------:R-:W-:-:S04]  /*0820*/  IMAD.MOV.U32 R10, RZ, RZ, R0 ;  /* 0x000000ffff0a7224 */ /* 0x000fc800078e0000 */
[----:B------:R-:W-:-:S04]  /*0830*/  FFMA R5, R12, -1.5707962512969970703, R11 ;  /* 0xbfc90fda0c057823 */ /* 0x000fc8000000000b */
[----:B------:R-:W-:-:S04]  /*0840*/  FFMA R5, R12, -7.5497894158615963534e-08, R5 ;  /* 0xb3a221680c057823 */ /* 0x000fc80000000005 */
[----:B------:R-:W-:-:S04]  /*0850*/  FFMA R12, R12, -5.3903029534742383927e-15, R5 ;  /* 0xa7c234c50c0c7823 */ /* 0x000fc80000000005 */
[----:B------:R-:W-:Y:S01]  /*0860*/  IMAD.MOV.U32 R16, RZ, RZ, R12 ;  /* 0x000000ffff107224 */ /* 0x000fe200078e000c */
[----:B01----:R-:W-:Y:S06]  /*0870*/  @!P0 BRA `(.L_x_7) ;  /* 0x0000000000dc8947 */ /* 0x003fec0003800000 */
[----:B------:R-:W-:-:S13]  /*0880*/  FSETP.NEU.AND P0, PT, |R11|, +INF , PT ;  /* 0x7f8000000b00780b */ /* 0x000fda0003f0d200 */
[----:B------:R-:W-:Y:S01]  /*0890*/  @!P0 FMUL R16, RZ, R11 ;  /* 0x0000000bff108220 */ /* 0x000fe20000400000 */
[----:B------:R-:W-:Y:S01]  /*08a0*/  @!P0 IMAD.MOV.U32 R0, RZ, RZ, RZ ;  /* 0x000000ffff008224 */ /* 0x000fe200078e00ff */
[----:B------:R-:W-:Y:S06]  /*08b0*/  @!P0 BRA `(.L_x_7) ;  /* 0x0000000000cc8947 */ /* 0x000fec0003800000 */
[----:B------:R-:W-:Y:S01]  /*08c0*/  IMAD.SHL.U32 R2, R11, 0x100, RZ ;  /* 0x000001000b027824 */ /* 0x000fe200078e00ff */
[----:B------:R-:W0:Y:S01]  /*08d0*/  LDCU.64 UR8, c[0x4][URZ] ;  /* 0x01000000ff0877ac */ /* 0x000e220008000a00 */
[----:B------:R-:W-:Y:S02]  /*08e0*/  IMAD.MOV.U32 R14, RZ, RZ, RZ ;  /* 0x000000ffff0e7224 */ /* 0x000fe400078e00ff */
[----:B------:R-:W-:Y:S01]  /*08f0*/  IMAD.MOV.U32 R0, RZ, RZ, R1 ;  /* 0x000000ffff007224 */ /* 0x000fe200078e0001 */
[----:B------:R-:W-:Y:S01]  /*0900*/  LOP3.LUT R15, R2, 0x80000000, RZ, 0xfc, !PT ;  /* 0x80000000020f7812 */ /* 0x000fe200078efcff */
[----:B------:R-:W-:Y:S01]  /*0910*/  UMOV UR5, URZ ;  /* 0x000000ff00057c82 */ /* 0x000fe20008000000 */
[----:B------:R-:W-:-:S05]  /*0920*/  UMOV UR4, URZ ;  /* 0x000000ff00047c82 */ /* 0x000fca0008000000 */
.L_x_8:
[----:B0-----:R-:W-:Y:S02]  /*0930*/  IMAD.U32 R4, RZ, RZ, UR8 ;  /* 0x00000008ff047e24 */ /* 0x001fe4000f8e00ff */
[----:B------:R-:W-:-:S05]  /*0940*/  IMAD.U32 R5, RZ, RZ, UR9 ;  /* 0x00000009ff057e24 */ /* 0x000fca000f8e00ff */
[----:B------:R-:W2:Y:S01]  /*0950*/  LDG.E.CONSTANT R2, desc[UR6][R4.64] ;  /* 0x0000000604027981 */ /* 0x000ea2000c1e9900 */
[----:B------:R-:W-:Y:S02]  /*0960*/  UIADD3 UR8, UP0, UPT, UR8, 0x4, URZ ;  /* 0x0000000408087890 */ /* 0x000fe4000ff1e0ff */
[----:B------:R-:W-:Y:S02]  /*0970*/  UIADD3 UR4, UPT, UPT, UR4, 0x1, URZ ;  /* 0x0000000104047890 */ /* 0x000fe4000fffe0ff */
[----:B------:R-:W-:Y:S02]  /*0980*/  UIADD3.X UR9, UPT, UPT, URZ, UR9, URZ, UP0, !UPT ;  /* 0x00000009ff097290 */ /* 0x000fe400087fe4ff */
[----:B------:R-:W-:Y:S01]  /*0990*/  UISETP.NE.AND UP0, UPT, UR4, 0x6, UPT ;  /* 0x000000060400788c */ /* 0x000fe2000bf05270 */
[----:B--2---:R-:W-:-:S03]  /*09a0*/  IMAD.WIDE.U32 R2, R2, R15, RZ ;  /* 0x0000000f02027225 */ /* 0x004fc600078e00ff */
[----:B------:R-:W-:-:S04]  /*09b0*/  IADD3 R13, P0, PT, R2, R14, RZ ;  /* 0x0000000e020d7210 */ /* 0x000fc80007f1e0ff */
[----:B------:R-:W-:Y:S01]  /*09c0*/  IADD3.X R14, PT, PT, R3, UR5, RZ, P0, !PT ;  /* 0x00000005030e7c10 */ /* 0x000fe200087fe4ff */
[----:B------:R0:W-:Y:S02]  /*09d0*/  STL [R0], R13 ;  /* 0x0000000d00007387 */ /* 0x0001e40000100800 */
[----:B0-----:R-:W-:Y:S01]  /*09e0*/  VIADD R0, R0, 0x4 ;  /* 0x0000000400007836 */ /* 0x001fe20000000000 */
[----:B------:R-:W-:Y:S06]  /*09f0*/  BRA.U UP0, `(.L_x_8) ;  /* 0xfffffffd00cc7547 */ /* 0x000fec000b83ffff */
[----:B------:R-:W-:Y:S01]  /*0a00*/  SHF.R.U32.HI R4, RZ, 0x17, R11 ;  /* 0x00000017ff047819 */ /* 0x000fe2000001160b */
[----:B------:R0:W-:Y:S03]  /*0a10*/  STL [R1+0x18], R14 ;  /* 0x0000180e01007387 */ /* 0x0001e60000100800 */
[C---:B------:R-:W-:Y:S02]  /*0a20*/  LOP3.LUT R0, R4.reuse, 0xe0, RZ, 0xc0, !PT ;  /* 0x000000e004007812 */ /* 0x040fe400078ec0ff */
[----:B------:R-:W-:-:S03]  /*0a30*/  LOP3.LUT P0, RZ, R4, 0x1f, RZ, 0xc0, !PT ;  /* 0x0000001f04ff7812 */ /* 0x000fc6000780c0ff */
[----:B------:R-:W-:-:S05]  /*0a40*/  VIADD R0, R0, 0xffffff80 ;  /* 0xffffff8000007836 */ /* 0x000fca0000000000 */
[----:B------:R-:W-:-:S05]  /*0a50*/  SHF.R.U32.HI R0, RZ, 0x5, R0 ;  /* 0x00000005ff007819 */ /* 0x000fca0000011600 */
[----:B------:R-:W-:-:S05]  /*0a60*/  IMAD R5, R0, -0x4, R1 ;  /* 0xfffffffc00057824 */ /* 0x000fca00078e0201 */
[----:B------:R-:W2:Y:S04]  /*0a70*/  LDL R0, [R5+0x18] ;  /* 0x0000180005007983 */ /* 0x000ea80000100800 */
[----:B------:R-:W2:Y:S04]  /*0a80*/  LDL R3, [R5+0x14] ;  /* 0x0000140005037983 */ /* 0x000ea80000100800 */
[----:B------:R-:W3:Y:S01]  /*0a90*/  @P0 LDL R2, [R5+0x10] ;  /* 0x0000100005020983 */ /* 0x000ee20000100800 */
[----:B------:R-:W-:Y:S01]  /*0aa0*/  LOP3.LUT R4, R4, 0x1f, RZ, 0xc0, !PT ;  /* 0x0000001f04047812 */ /* 0x000fe200078ec0ff */
[----:B------:R-:W-:Y:S01]  /*0ab0*/  UMOV UR4, 0x54442d19 ;  /* 0x54442d1900047882 */ /* 0x000fe20000000000 */
[----:B------:R-:W-:-:S02]  /*0ac0*/  UMOV UR5, 0x3bf921fb ;  /* 0x3bf921fb00057882 */ /* 0x000fc40000000000 */
[-C--:B--2---:R-:W-:Y:S02]  /*0ad0*/  @P0 SHF.L.W.U32.HI R0, R3, R4.reuse, R0 ;  /* 0x0000000403000219 */ /* 0x084fe40000010e00 */
[----:B---3--:R-:W-:Y:S02]  /*0ae0*/  @P0 SHF.L.W.U32.HI R3, R2, R4, R3 ;  /* 0x0000000402030219 */ /* 0x008fe40000010e03 */
[----:B------:R-:W-:Y:S02]  /*0af0*/  ISETP.GE.AND P0, PT, R11, RZ, PT ;  /* 0x000000ff0b00720c */ /* 0x000fe40003f06270 */
[C---:B------:R-:W-:Y:S01]  /*0b00*/  SHF.L.W.U32.HI R2, R3.reuse, 0x2, R0 ;  /* 0x0000000203027819 */ /* 0x040fe20000010e00 */
[----:B------:R-:W-:-:S03]  /*0b10*/  IMAD.SHL.U32 R3, R3, 0x4, RZ ;  /* 0x0000000403037824 */ /* 0x000fc600078e00ff */
[----:B------:R-:W-:Y:S02]  /*0b20*/  SHF.R.S32.HI R4, RZ, 0x1f, R2 ;  /* 0x0000001fff047819 */ /* 0x000fe40000011402 */
[----:B------:R-:W-:Y:S02]  /*0b30*/  LOP3.LUT R13, R2, R11, RZ, 0x3c, !PT ;  /* 0x0000000b020d7212 */ /* 0x000fe400078e3cff */
[C---:B------:R-:W-:Y:S02]  /*0b40*/  LOP3.LUT R16, R4.reuse, R3, RZ, 0x3c, !PT ;  /* 0x0000000304107212 */ /* 0x040fe400078e3cff */
[----:B------:R-:W-:Y:S02]  /*0b50*/  LOP3.LUT R17, R4, R2, RZ, 0x3c, !PT ;  /* 0x0000000204117212 */ /* 0x000fe400078e3cff */
[----:B------:R-:W-:Y:S02]  /*0b60*/  SHF.R.U32.HI R3, RZ, 0x1e, R0 ;  /* 0x0000001eff037819 */ /* 0x000fe40000011600 */
[----:B------:R-:W-:-:S02]  /*0b70*/  ISETP.GE.AND P1, PT, R13, RZ, PT ;  /* 0x000000ff0d00720c */ /* 0x000fc40003f26270 */
[----:B------:R-:W1:Y:S01]  /*0b80*/  I2F.F64.S64 R16, R16 ;  /* 0x0000001000107312 */ /* 0x000e620000301c00 */
[----:B------:R-:W-:-:S05]  /*0b90*/  LEA.HI R0, R2, R3, RZ, 0x1 ;  /* 0x0000000302007211 */ /* 0x000fca00078f08ff */
[----:B------:R-:W-:-:S04]  /*0ba0*/  IMAD.MOV R2, RZ, RZ, -R0 ;  /* 0x000000ffff027224 */ /* 0x000fc800078e0a00 */
[----:B------:R-:W-:Y:S01]  /*0bb0*/  @!P0 IMAD.MOV.U32 R0, RZ, RZ, R2 ;  /* 0x000000ffff008224 */ /* 0x000fe200078e0002 */
[----:B-1----:R-:W-:-:S10]  /*0bc0*/  DMUL R4, R16, UR4 ;  /* 0x0000000410047c28 */ /* 0x002fd40008000000 */
[----:B------:R-:W1:Y:S02]  /*0bd0*/  F2F.F32.F64 R4, R4 ;  /* 0x0000000400047310 */ /* 0x000e640000301000 */
[----:B01----:R-:W-:-:S07]  /*0be0*/  FSEL R16, -R4, R4, !P1 ;  /* 0x0000000404107208 */ /* 0x003fce0004800100 */
.L_x_7:
[----:B------:R-:W-:Y:S05]  /*0bf0*/  BSYNC.RECONVERGENT B0 ;  /* 0x0000000000007941 */ /* 0x000fea0003800200 */
.L_x_6:
[----:B------:R-:W-:Y:S01]  /*0c00*/  FMUL R4, R9, 0.63661974668502807617 ;  /* 0x3f22f98309047820 */ /* 0x000fe20000400000 */
[----:B------:R-:W-:Y:S02]  /*0c10*/  IMAD.MOV.U32 R15, RZ, RZ, 0x37cbac00 ;  /* 0x37cbac00ff0f7424 */ /* 0x000fe400078e00ff */
[----:B------:R-:W-:Y:S01]  /*0c20*/  FMUL R2, R16, R16 ;  /* 0x0000001010027220 */ /* 0x000fe20000400000 */
[----:B------:R-:W-:Y:S01]  /*0c30*/  LOP3.LUT R5, R0, 0x1, RZ, 0xc0, !PT ;  /* 0x0000000100057812 */ /* 0x000fe200078ec0ff */
[----:B------:R-:W-:Y:S01]  /*0c40*/  IMAD.MOV.U32 R14, RZ, RZ, 0x3c0885e4 ;  /* 0x3c0885e4ff0e7424 */ /* 0x000fe200078e00ff */
[----:B------:R-:W-:Y:S01]  /*0c50*/  BSSY.RECONVERGENT B0, `(.L_x_9) ;  /* 0x0000050000007945 */ /* 0x000fe20003800200 */
[----:B------:R-:W0:Y:S01]  /*0c60*/  F2I.NTZ R4, R4 ;  /* 0x0000000400047305 */ /* 0x000e220000203100 */
[----:B------:R-:W-:Y:S01]  /*0c70*/  FFMA R3, R2, R15, -0.0013887860113754868507 ;  /* 0xbab607ed02037423 */ /* 0x000fe2000000000f */
[----:B------:R-:W-:Y:S01]  /*0c80*/  ISETP.NE.U32.AND P0, PT, R5, 0x1, PT ;  /* 0x000000010500780c */ /* 0x000fe20003f05070 */
[----:B------:R-:W-:-:S02]  /*0c90*/  VIADD R0, R0, 0x1 ;  /* 0x0000000100007836 */ /* 0x000fc40000000000 */
[----:B------:R-:W-:Y:S01]  /*0ca0*/  IMAD.MOV.U32 R13, RZ, RZ, 0x3e2aaaa8 ;  /* 0x3e2aaaa8ff0d7424 */ /* 0x000fe200078e00ff */
[----:B------:R-:W-:Y:S02]  /*0cb0*/  FSEL R3, R3, -0.00019574658654164522886, P0 ;  /* 0xb94d415303037808 */ /* 0x000fe40000000000 */
[----:B------:R-:W-:Y:S02]  /*0cc0*/  FSEL R5, R14, 0.041666727513074874878, !P0 ;  /* 0x3d2aaabb0e057808 */ /* 0x000fe40004000000 */
[----:B------:R-:W-:Y:S02]  /*0cd0*/  LOP3.LUT P1, RZ, R0, 0x2, RZ, 0xc0, !PT ;  /* 0x0000000200ff7812 */ /* 0x000fe4000782c0ff */
[----:B------:R-:W-:Y:S01]  /*0ce0*/  FSEL R0, R16, 1, !P0 ;  /* 0x3f80000010007808 */ /* 0x000fe20004000000 */
[----:B------:R-:W-:Y:S01]  /*0cf0*/  FFMA R3, R2, R3, R5 ;  /* 0x0000000302037223 */ /* 0x000fe20000000005 */
[----:B------:R-:W-:Y:S02]  /*0d00*/  FSEL R5, -R13, -0.4999999701976776123, !P0 ;  /* 0xbeffffff0d057808 */ /* 0x000fe40004000100 */
[----:B0-----:R-:W-:-:S02]  /*0d10*/  I2FP.F32.S32 R16, R4 ;  /* 0x0000000400107245 */ /* 0x001fc40000201400 */
[----:B------:R-:W-:Y:S01]  /*0d20*/  FSETP.GE.AND P0, PT, |R9|, 105615, PT ;  /* 0x47ce47800900780b */ /* 0x000fe20003f06200 */
[C---:B------:R-:W-:Y:S01]  /*0d30*/  FFMA R5, R2.reuse, R3, R5 ;  /* 0x0000000302057223 */ /* 0x040fe20000000005 */
[----:B------:R-:W-:Y:S01]  /*0d40*/  FFMA R3, R2, R0, RZ ;  /* 0x0000000002037223 */ /* 0x000fe200000000ff */
[----:B------:R-:W-:-:S03]  /*0d50*/  FFMA R17, R16, -1.5707962512969970703, R9 ;  /* 0xbfc90fda10117823 */ /* 0x000fc60000000009 */
[----:B------:R-:W-:Y:S01]  /*0d60*/  FFMA R3, R3, R5, R0 ;  /* 0x0000000503037223 */ /* 0x000fe20000000000 */
[----:B------:R-:W-:-:S03]  /*0d70*/  FFMA R17, R16, -7.5497894158615963534e-08, R17 ;  /* 0xb3a2216810117823 */ /* 0x000fc60000000011 */
[----:B------:R-:W-:Y:S01]  /*0d80*/  @P1 FADD R3, RZ, -R3 ;  /* 0x80000003ff031221 */ /* 0x000fe20000000000 */
[----:B------:R-:W-:Y:S01]  /*0d90*/  FFMA R16, R16, -5.3903029534742383927e-15, R17 ;  /* 0xa7c234c510107823 */ /* 0x000fe20000000011 */
[----:B------:R-:W-:Y:S02]  /*0da0*/  IMAD.MOV.U32 R17, RZ, RZ, R4 ;  /* 0x000000ffff117224 */ /* 0x000fe400078e0004 */
[----:B-----5:R-:W-:Y:S01]  /*0db0*/  FMUL R20, R20, R3 ;  /* 0x0000000314147220 */ /* 0x020fe20000400000 */
[----:B------:R-:W-:Y:S01]  /*0dc0*/  IMAD.MOV.U32 R0, RZ, RZ, R16 ;  /* 0x000000ffff007224 */ /* 0x000fe200078e0010 */
[----:B------:R-:W-:Y:S06]  /*0dd0*/  @!P0 BRA `(.L_x_10) ;  /* 0x0000000000dc8947 */ /* 0x000fec0003800000 */
        /* <DEDUP_REMOVED lines=11> */
.L_x_11:
        /* <DEDUP_REMOVED lines=31> */
[----:B------:R-:W-:-:S04]  /*1080*/  SHF.R.S32.HI R5, RZ, 0x1f, R4 ;  /* 0x0000001fff057819 */ /* 0x000fc80000011404 */
[C---:B------:R-:W-:Y:S02]  /*1090*/  LOP3.LUT R2, R5.reuse, R3, RZ, 0x3c, !PT ;  /* 0x0000000305027212 */ /* 0x040fe400078e3cff */
[----:B------:R-:W-:Y:S02]  /*10a0*/  LOP3.LUT R3, R5, R4, RZ, 0x3c, !PT ;  /* 0x0000000405037212 */ /* 0x000fe400078e3cff */
[----:B------:R-:W-:Y:S02]  /*10b0*/  SHF.R.U32.HI R5, RZ, 0x1e, R0 ;  /* 0x0000001eff057819 */ /* 0x000fe40000011600 */
[C---:B------:R-:W-:Y:S02]  /*10c0*/  LOP3.LUT R0, R4.reuse, R9, RZ, 0x3c, !PT ;  /* 0x0000000904007212 */ /* 0x040fe400078e3cff */
[----:B------:R-:W0:Y:S01]  /*10d0*/  I2F.F64.S64 R2, R2 ;  /* 0x0000000200027312 */ /* 0x000e220000301c00 */
[----:B------:R-:W-:Y:S02]  /*10e0*/  LEA.HI R4, R4, R5, RZ, 0x1 ;  /* 0x0000000504047211 */ /* 0x000fe400078f08ff */
[----:B------:R-:W-:-:S03]  /*10f0*/  ISETP.GE.AND P1, PT, R0, RZ, PT ;  /* 0x000000ff0000720c */ /* 0x000fc60003f26270 */
[----:B------:R-:W-:-:S04]  /*1100*/  IMAD.MOV R0, RZ, RZ, -R4 ;  /* 0x000000ffff007224 */ /* 0x000fc800078e0a04 */
[----:B------:R-:W-:Y:S01]  /*1110*/  @!P0 IMAD.MOV.U32 R4, RZ, RZ, R0 ;  /* 0x000000ffff048224 */ /* 0x000fe200078e0000 */
[----:B0-----:R-:W-:-:S10]  /*1120*/  DMUL R18, R2, UR4 ;  /* 0x0000000402127c28 */ /* 0x001fd40008000000 */
[----:B------:R-:W0:Y:S02]  /*1130*/  F2F.F32.F64 R18, R18 ;  /* 0x0000001200127310 */ /* 0x000e240000301000 */
[----:B0-----:R-:W-:-:S07]  /*1140*/  FSEL R0, -R18, R18, !P1 ;  /* 0x0000001212007208 */ /* 0x001fce0004800100 */
.L_x_10:
[----:B------:R-:W-:Y:S05]  /*1150*/  BSYNC.RECONVERGENT B0 ;  /* 0x0000000000007941 */ /* 0x000fea0003800200 */
.L_x_9:
[----:B------:R-:W-:Y:S01]  /*1160*/  FMUL R2, R0, R0 ;  /* 0x0000000000027220 */ /* 0x000fe20000400000 */
[C---:B------:R-:W-:Y:S01]  /*1170*/  LOP3.LUT R5, R4.reuse, 0x1, RZ, 0xc0, !PT ;  /* 0x0000000104057812 */ /* 0x040fe200078ec0ff */
[----:B------:R-:W-:Y:S02]  /*1180*/  VIADD R18, R4, 0x1 ;  /* 0x0000000104127836 */ /* 0x000fe40000000000 */
[----:B------:R-:W-:Y:S01]  /*1190*/  FFMA R3, R2, R15, -0.0013887860113754868507 ;  /* 0xbab607ed02037423 */ /* 0x000fe2000000000f */
[----:B------:R-:W-:Y:S02]  /*11a0*/  ISETP.NE.U32.AND P0, PT, R5, 0x1, PT ;  /* 0x000000010500780c */ /* 0x000fe40003f05070 */
[----:B------:R-:W0:Y:S01]  /*11b0*/  LDC.64 R4, c[0x0][0x3a0] ;  /* 0x0000e800ff047b82 */ /* 0x000e220000000a00 */
[----:B------:R-:W-:Y:S02]  /*11c0*/  LOP3.LUT P1, RZ, R18, 0x2, RZ, 0xc0, !PT ;  /* 0x0000000212ff7812 */ /* 0x000fe4000782c0ff */
[----:B------:R-:W-:-:S02]  /*11d0*/  FSEL R3, R3, -0.00019574658654164522886, P0 ;  /* 0xb94d415303037808 */ /* 0x000fc40000000000 */
[----:B------:R-:W-:Y:S02]  /*11e0*/  FSEL R19, R14, 0.041666727513074874878, !P0 ;  /* 0x3d2aaabb0e137808 */ /* 0x000fe40004000000 */
[----:B------:R-:W-:Y:S02]  /*11f0*/  FSEL R18, -R13, -0.4999999701976776123, !P0 ;  /* 0xbeffffff0d127808 */ /* 0x000fe40004000100 */
[----:B------:R-:W-:Y:S01]  /*1200*/  FSEL R0, R0, 1, !P0 ;  /* 0x3f80000000007808 */ /* 0x000fe20004000000 */
[----:B------:R-:W-:Y:S01]  /*1210*/  FFMA R3, R2, R3, R19 ;  /* 0x0000000302037223 */ /* 0x000fe20000000013 */
[----:B------:R-:W-:-:S03]  /*1220*/  IMAD R19, R8, 0x3, RZ ;  /* 0x0000000308137824 */ /* 0x000fc600078e02ff */
[C---:B------:R-:W-:Y:S01]  /*1230*/  FFMA R18, R2.reuse, R3, R18 ;  /* 0x0000000302127223 */ /* 0x040fe20000000012 */
[----:B------:R-:W-:-:S04]  /*1240*/  FFMA R3, R2, R0, RZ ;  /* 0x0000000002037223 */ /* 0x000fc800000000ff */
[----:B------:R-:W-:-:S04]  /*1250*/  FFMA R3, R3, R18, R0 ;  /* 0x0000001203037223 */ /* 0x000fc80000000000 */
[----:B------:R-:W-:Y:S01]  /*1260*/  @P1 FADD R3, RZ, -R3 ;  /* 0x80000003ff031221 */ /* 0x000fe20000000000 */
[----:B0-----:R-:W-:-:S04]  /*1270*/  IMAD.WIDE R4, R19, 0x4, R4 ;  /* 0x0000000413047825 */ /* 0x001fc800078e0204 */
[----:B------:R-:W-:-:S05]  /*1280*/  FMUL R3, R20, R3 ;  /* 0x0000000314037220 */ /* 0x000fca0000400000 */
[----:B------:R0:W-:Y:S04]  /*1290*/  STG.E desc[UR6][R4.64], R3 ;  /* 0x0000000304007986 */ /* 0x0001e8000c101906 */
[----:B------:R0:W5:Y:S01]  /*12a0*/  LDG.E R20, desc[UR6][R6.64] ;  /* 0x0000000606147981 */ /* 0x000162000c1e1900 */
[----:B------:R-:W-:Y:S01]  /*12b0*/  FSETP.GE.AND P0, PT, |R11|, 105615, PT ;  /* 0x47ce47800b00780b */ /* 0x000fe20003f06200 */
[----:B------:R-:W-:-:S12]  /*12c0*/  BSSY.RECONVERGENT B0, `(.L_x_12) ;  /* 0x0000039000007945 */ /* 0x000fd80003800200 */
[----:B0-----:R-:W-:Y:S05]  /*12d0*/  @!P0 BRA `(.L_x_13) ;  /* 0x0000000000dc8947 */ /* 0x001fea0003800000 */
        /* <DEDUP_REMOVED lines=11> */
.L_x_14:
        /* <DEDUP_REMOVED lines=25> */
[----:B------:R-:W-:Y:S01]  /*1520*/  UMOV UR5, 0x3bf921fb ;  /* 0x3bf921fb00057882 */ /* 0x000fe20000000000 */
[----:B------:R-:W-:-:S02]  /*1530*/  ISETP.GE.AND P1, PT, R11, RZ, PT ;  /* 0x000000ff0b00720c */ /* 0x000fc40003f26270 */
[-C--:B--2---:R-:W-:Y:S02]  /*1540*/  @P0 SHF.L.W.U32.HI R0, R3, R10.reuse, R0 ;  /* 0x0000000a03000219 */ /* 0x084fe40000010e00 */
[----:B---3--:R-:W-:Y:S02]  /*1550*/  @P0 SHF.L.W.U32.HI R3, R2, R10, R3 ;  /* 0x0000000a02030219 */ /* 0x008fe40000010e03 */
[--C-:B------:R-:W-:Y:S02]  /*1560*/  SHF.R.U32.HI R21, RZ, 0x1e, R0.reuse ;  /* 0x0000001eff157819 */ /* 0x100fe40000011600 */
[C---:B------:R-:W-:Y:S01]  /*1570*/  SHF.L.W.U32.HI R10, R3.reuse, 0x2, R0 ;  /* 0x00000002030a7819 */ /* 0x040fe20000010e00 */
[----:B------:R-:W-:-:S03]  /*1580*/  IMAD.SHL.U32 R3, R3, 0x4, RZ ;  /* 0x0000000403037824 */ /* 0x000fc600078e00ff */
[----:B------:R-:W-:Y:S02]  /*1590*/  SHF.R.S32.HI R2, RZ, 0x1f, R10 ;  /* 0x0000001fff027819 */ /* 0x000fe4000001140a */
[----:B------:R-:W-:Y:S02]  /*15a0*/  LOP3.LUT R11, R10, R11, RZ, 0x3c, !PT ;  /* 0x0000000b0a0b7212 */ /* 0x000fe400078e3cff */
[C---:B------:R-:W-:Y:S02]  /*15b0*/  LOP3.LUT R18, R2.reuse, R3, RZ, 0x3c, !PT ;  /* 0x0000000302127212 */ /* 0x040fe400078e3cff */
[----:B------:R-:W-:Y:S02]  /*15c0*/  LOP3.LUT R19, R2, R10, RZ, 0x3c, !PT ;  /* 0x0000000a02137212 */ /* 0x000fe400078e3cff */
[----:B------:R-:W-:Y:S02]  /*15d0*/  LEA.HI R10, R10, R21, RZ, 0x1 ;  /* 0x000000150a0a7211 */ /* 0x000fe400078f08ff */
[----:B------:R-:W-:-:S02]  /*15e0*/  ISETP.GE.AND P0, PT, R11, RZ, PT ;  /* 0x000000ff0b00720c */ /* 0x000fc40003f06270 */
[----:B------:R-:W1:Y:S01]  /*15f0*/  I2F.F64.S64 R18, R18 ;  /* 0x0000001200127312 */ /* 0x000e620000301c00 */
[----:B------:R-:W-:-:S04]  /*1600*/  IMAD.MOV R0, RZ, RZ, -R10 ;  /* 0x000000ffff007224 */ /* 0x000fc800078e0a0a */
[----:B------:R-:W-:Y:S01]  /*1610*/  @!P1 IMAD.MOV.U32 R10, RZ, RZ, R0 ;  /* 0x000000ffff0a9224 */ /* 0x000fe200078e0000 */
[----:B-1----:R-:W-:-:S10]  /*1620*/  DMUL R2, R18, UR4 ;  /* 0x0000000412027c28 */ /* 0x002fd40008000000 */
[----:B------:R-:W1:Y:S02]  /*1630*/  F2F.F32.F64 R2, R2 ;  /* 0x0000000200027310 */ /* 0x000e640000301000 */
[----:B01----:R-:W-:-:S07]  /*1640*/  FSEL R12, -R2, R2, !P0 ;  /* 0x00000002020c7208 */ /* 0x003fce0004000100 */
.L_x_13:
[----:B------:R-:W-:Y:S05]  /*1650*/  BSYNC.RECONVERGENT B0 ;  /* 0x0000000000007941 */ /* 0x000fea0003800200 */
.L_x_12:
[----:B------:R-:W-:Y:S01]  /*1660*/  FMUL R0, R12, R12 ;  /* 0x0000000c0c007220 */ /* 0x000fe20000400000 */
[C---:B------:R-:W-:Y:S01]  /*1670*/  LOP3.LUT R3, R10.reuse, 0x1, RZ, 0xc0, !PT ;  /* 0x000000010a037812 */ /* 0x040fe200078ec0ff */
[----:B------:R-:W-:Y:S01]  /*1680*/  IMAD.MOV.U32 R11, RZ, RZ, 0x3d2aaabb ;  /* 0x3d2aaabbff0b7424 */ /* 0x000fe200078e00ff */
[----:B------:R-:W-:Y:S01]  /*1690*/  LOP3.LUT P1, RZ, R10, 0x2, RZ, 0xc0, !PT ;  /* 0x000000020aff7812 */ /* 0x000fe2000782c0ff */
[----:B------:R-:W-:Y:S01]  /*16a0*/  FFMA R2, R0, R15, -0.0013887860113754868507 ;  /* 0xbab607ed00027423 */ /* 0x000fe2000000000f */
[----:B------:R-:W-:Y:S01]  /*16b0*/  ISETP.NE.U32.AND P0, PT, R3, 0x1, PT ;  /* 0x000000010300780c */ /* 0x000fe20003f05070 */
[----:B------:R-:W-:Y:S01]  /*16c0*/  IMAD.MOV.U32 R18, RZ, RZ, 0x3effffff ;  /* 0x3effffffff127424 */ /* 0x000fe200078e00ff */
[----:B------:R-:W-:Y:S01]  /*16d0*/  BSSY.RECONVERGENT B0, `(.L_x_15) ;  /* 0x0000046000007945 */ /* 0x000fe20003800200 */
[----:B------:R-:W-:Y:S01]  /*16e0*/  IMAD.MOV.U32 R8, RZ, RZ, R17 ;  /* 0x000000ffff087224 */ /* 0x000fe200078e0011 */
[----:B------:R-:W-:Y:S02]  /*16f0*/  FSEL R3, R2, -0.00019574658654164522886, !P0 ;  /* 0xb94d415302037808 */ /* 0x000fe40004000000 */
[----:B------:R-:W-:-:S02]  /*1700*/  FSEL R19, R11, 0.0083327032625675201416, !P0 ;  /* 0x3c0885e40b137808 */ /* 0x000fc40004000000 */
[----:B------:R-:W-:Y:S02]  /*1710*/  FSEL R12, R12, 1, P0 ;  /* 0x3f8000000c0c7808 */ /* 0x000fe40000000000 */
[----:B------:R-:W-:Y:S01]  /*1720*/  FSEL R2, -R18, -0.16666662693023681641, !P0 ;  /* 0xbe2aaaa812027808 */ /* 0x000fe20004000100 */
[C---:B------:R-:W-:Y:S01]  /*1730*/  FFMA R19, R0.reuse, R3, R19 ;  /* 0x0000000300137223 */ /* 0x040fe20000000013 */
[----:B------:R-:W-:Y:S01]  /*1740*/  FSETP.GE.AND P0, PT, |R9|, 105615, PT ;  /* 0x47ce47800900780b */ /* 0x000fe20003f06200 */
[C---:B------:R-:W-:Y:S02]  /*1750*/  FFMA R3, R0.reuse, R12, RZ ;  /* 0x0000000c00037223 */ /* 0x040fe400000000ff */
[----:B------:R-:W-:Y:S01]  /*1760*/  FFMA R2, R0, R19, R2 ;  /* 0x0000001300027223 */ /* 0x000fe20000000002 */
[----:B------:R-:W-:-:S03]  /*1770*/  IMAD.MOV.U32 R0, RZ, RZ, R16 ;  /* 0x000000ffff007224 */ /* 0x000fc600078e0010 */
[----:B------:R-:W-:-:S04]  /*1780*/  FFMA R3, R3, R2, R12 ;  /* 0x0000000203037223 */ /* 0x000fc8000000000c */
[----:B------:R-:W-:-:S04]  /*1790*/  @P1 FADD R3, RZ, -R3 ;  /* 0x80000003ff031221 */ /* 0x000fc80000000000 */
[----:B-----5:R-:W-:Y:S01]  /*17a0*/  FMUL R20, R20, -R3 ;  /* 0x8000000314147220 */ /* 0x020fe20000400000 */
        /* <DEDUP_REMOVED lines=12> */
.L_x_17:
        /* <DEDUP_REMOVED lines=44> */
.L_x_16:
[----:B------:R-:W-:Y:S05]  /*1b30*/  BSYNC.RECONVERGENT B0 ;  /* 0x0000000000007941 */ /* 0x000fea0003800200 */
.L_x_15:
[----:B------:R-:W-:Y:S01]  /*1b40*/  LOP3.LUT R3, R8, 0x1, RZ, 0xc0, !PT ;  /* 0x0000000108037812 */ /* 0x000fe200078ec0ff */
[----:B------:R-:W-:Y:S01]  /*1b50*/  FMUL R2, R0, R0 ;  /* 0x0000000000027220 */ /* 0x000fe20000400000 */
[----:B------:R-:W-:Y:S02]  /*1b60*/  VIADD R8, R8, 0x1 ;  /* 0x0000000108087836 */ /* 0x000fe40000000000 */
[----:B------:R-:W-:Y:S01]  /*1b70*/  ISETP.NE.U32.AND P0, PT, R3, 0x1, PT ;  /* 0x000000010300780c */ /* 0x000fe20003f05070 */
[----:B------:R-:W-:Y:S02]  /*1b80*/  FFMA R3, R2, R15, -0.0013887860113754868507 ;  /* 0xbab607ed02037423 */ /* 0x000fe4000000000f */
[----:B------:R-:W-:Y:S02]  /*1b90*/  LOP3.LUT P1, RZ, R8, 0x2, RZ, 0xc0, !PT ;  /* 0x0000000208ff7812 */ /* 0x000fe4000782c0ff */
[----:B------:R-:W-:Y:S02]  /*1ba0*/  FSEL R19, R14, 0.041666727513074874878, !P0 ;  /* 0x3d2aaabb0e137808 */ /* 0x000fe40004000000 */
[----:B------:R-:W-:-:S02]  /*1bb0*/  FSEL R3, R3, -0.00019574658654164522886, P0 ;  /* 0xb94d415303037808 */ /* 0x000fc40000000000 */
[----:B------:R-:W-:Y:S02]  /*1bc0*/  FSEL R0, R0, 1, !P0 ;  /* 0x3f80000000007808 */ /* 0x000fe40004000000 */
[----:B------:R-:W-:Y:S01]  /*1bd0*/  FSEL R8, -R13, -0.4999999701976776123, !P0 ;  /* 0xbeffffff0d087808 */ /* 0x000fe20004000100 */
[C---:B------:R-:W-:Y:S02]  /*1be0*/  FFMA R19, R2.reuse, R3, R19 ;  /* 0x0000000302137223 */ /* 0x040fe40000000013 */
[C---:B------:R-:W-:Y:S02]  /*1bf0*/  FFMA R3, R2.reuse, R0, RZ ;  /* 0x0000000002037223 */ /* 0x040fe400000000ff */
[----:B------:R-:W-:-:S04]  /*1c00*/  FFMA R8, R2, R19, R8 ;  /* 0x0000001302087223 */ /* 0x000fc80000000008 */
[----:B------:R-:W-:-:S04]  /*1c10*/  FFMA R3, R3, R8, R0 ;  /* 0x0000000803037223 */ /* 0x000fc80000000000 */
[----:B------:R-:W-:-:S04]  /*1c20*/  @P1 FADD R3, RZ, -R3 ;  /* 0x80000003ff031221 */ /* 0x000fc80000000000 */
        /* <DEDUP_REMOVED lines=17> */
.L_x_20:
        /* <DEDUP_REMOVED lines=33> */
[----:B------:R-:W-:Y:S02]  /*1f50*/  LEA.HI R17, R2, R17, RZ, 0x1 ;  /* 0x0000001102117211 */ /* 0x000fe400078f08ff */
[C---:B------:R-:W-:Y:S02]  /*1f60*/  LOP3.LUT R12, R6.reuse, R3, RZ, 0x3c, !PT ;  /* 0x00000003060c7212 */ /* 0x040fe400078e3cff */
[----:B------:R-:W-:Y:S01]  /*1f70*/  LOP3.LUT R13, R6, R2, RZ, 0x3c, !PT ;  /* 0x00000002060d7212 */ /* 0x000fe200078e3cff */
[----:B------:R-:W-:Y:S01]  /*1f80*/  IMAD.MOV R0, RZ, RZ, -R17 ;  /* 0x000000ffff007224 */ /* 0x000fe200078e0a11 */
[----:B------:R-:W-:-:S03]  /*1f90*/  LOP3.LUT R9, R2, R9, RZ, 0x3c, !PT ;  /* 0x0000000902097212 */ /* 0x000fc600078e3cff */
[----:B------:R-:W-:Y:S01]  /*1fa0*/  @!P1 IMAD.MOV.U32 R17, RZ, RZ, R0 ;  /* 0x000000ffff119224 */ /* 0x000fe200078e0000 */
[----:B------:R-:W1:Y:S01]  /*1fb0*/  I2F.F64.S64 R12, R12 ;  /* 0x0000000c000c7312 */ /* 0x000e620000301c00 */
[----:B------:R-:W-:Y:S01]  /*1fc0*/  ISETP.GE.AND P0, PT, R9, RZ, PT ;  /* 0x000000ff0900720c */ /* 0x000fe20003f06270 */
[----:B-1----:R-:W-:-:S10]  /*1fd0*/  DMUL R20, R12, UR4 ;  /* 0x000000040c147c28 */ /* 0x002fd40008000000 */
[----:B------:R-:W1:Y:S02]  /*1fe0*/  F2F.F32.F64 R20, R20 ;  /* 0x0000001400147310 */ /* 0x000e640000301000 */
[----:B01----:R-:W-:-:S07]  /*1ff0*/  FSEL R16, -R20, R20, !P0 ;  /* 0x0000001414107208 */ /* 0x003fce0004000100 */
.L_x_19:
[----:B------:R-:W-:Y:S05]  /*2000*/  BSYNC.RECONVERGENT B0 ;  /* 0x0000000000007941 */ /* 0x000fea0003800200 */
.L_x_18:
[----:B------:R-:W-:Y:S01]  /*2010*/  FMUL R0, R16, R16 ;  /* 0x0000001010007220 */ /* 0x000fe20000400000 */
[C---:B------:R-:W-:Y:S02]  /*2020*/  LOP3.LUT R2, R17.reuse, 0x1, RZ, 0xc0, !PT ;  /* 0x0000000111027812 */ /* 0x040fe400078ec0ff */
[----:B------:R-:W-:Y:S01]  /*2030*/  LOP3.LUT P1, RZ, R17, 0x2, RZ, 0xc0, !PT ;  /* 0x0000000211ff7812 */ /* 0x000fe2000782c0ff */
[----:B------:R-:W-:Y:S01]  /*2040*/  FFMA R15, R0, R15, -0.0013887860113754868507 ;  /* 0xbab607ed000f7423 */ /* 0x000fe2000000000f */
[----:B------:R-:W-:-:S04]  /*2050*/  ISETP.NE.U32.AND P0, PT, R2, 0x1, PT ;  /* 0x000000010200780c */ /* 0x000fc80003f05070 */
[----:B------:R-:W-:Y:S02]  /*2060*/  FSEL R11, R11, 0.0083327032625675201416, !P0 ;  /* 0x3c0885e40b0b7808 */ /* 0x000fe40004000000 */
[----:B------:R-:W-:Y:S02]  /*2070*/  FSEL R15, R15, -0.00019574658654164522886, !P0 ;  /* 0xb94d41530f0f7808 */ /* 0x000fe40004000000 */
[----:B------:R-:W-:Y:S02]  /*2080*/  FSEL R16, R16, 1, P0 ;  /* 0x3f80000010107808 */ /* 0x000fe40000000000 */
[----:B------:R-:W-:Y:S01]  /*2090*/  FSEL R18, -R18, -0.16666662693023681641, !P0 ;  /* 0xbe2aaaa812127808 */ /* 0x000fe20004000100 */
[C---:B------:R-:W-:Y:S02]  /*20a0*/  FFMA R11, R0.reuse, R15, R11 ;  /* 0x0000000f000b7223 */ /* 0x040fe4000000000b */
[C---:B------:R-:W-:Y:S02]  /*20b0*/  FFMA R3, R0.reuse, R16, RZ ;  /* 0x0000001000037223 */ /* 0x040fe400000000ff */
[----:B------:R-:W-:-:S04]  /*20c0*/  FFMA R11, R0, R11, R18 ;  /* 0x0000000b000b7223 */ /* 0x000fc80000000012 */
[----:B------:R-:W-:-:S04]  /*20d0*/  FFMA R16, R3, R11, R16 ;  /* 0x0000000b03107223 */ /* 0x000fc80000000010 */
[----:B------:R-:W-:-:S04]  /*20e0*/  @P1 FADD R16, RZ, -R16 ;  /* 0x80000010ff101221 */ /* 0x000fc80000000000 */
[----:B-----5:R-:W-:-:S05]  /*20f0*/  FMUL R7, R7, R16 ;  /* 0x0000001007077220 */ /* 0x020fca0000400000 */
[----:B------:R-:W-:Y:S01]  /*2100*/  STG.E desc[UR6][R4.64+0x8], R7 ;  /* 0x0000080704007986 */ /* 0x000fe2000c101906 */
[----:B------:R-:W-:Y:S05]  /*2110*/  EXIT ;  /* 0x000000000000794d */ /* 0x000fea0003800000 */
        .weak           $__internal_0_$__cuda_sm20_div_rn_f64_full
        .type           $__internal_0_$__cuda_sm20_div_rn_f64_full,@function
        .size           $__internal_0_$__cuda_sm20_div_rn_f64_full,(.L_x_27 - $__internal_0_$__cuda_sm20_div_rn_f64_full)
$__internal_0_$__cuda_sm20_div_rn_f64_full:
[C---:B------:R-:W-:Y:S01]  /*2120*/  FSETP.GEU.AND P0, PT, |R5|.reuse, 1.469367938527859385e-39, PT ;  /* 0x001000000500780b */ /* 0x040fe20003f0e200 */
[----:B------:R-:W-:Y:S01]  /*2130*/  IMAD.U32 R4, RZ, RZ, UR4 ;  /* 0x00000004ff047e24 */ /* 0x000fe2000f8e00ff */
[----:B------:R-:W-:Y:S01]  /*2140*/  LOP3.LUT R7, R5, 0x800fffff, RZ, 0xc0, !PT ;  /* 0x800fffff05077812 */ /* 0x000fe200078ec0ff */
[----:B------:R-:W-:Y:S01]  /*2150*/  IMAD.U32 R6, RZ, RZ, UR4 ;  /* 0x00000004ff067e24 */ /* 0x000fe2000f8e00ff */
[----:B------:R-:W-:Y:S01]  /*2160*/  FSETP.GEU.AND P2, PT, |R13|, 1.469367938527859385e-39, PT ;  /* 0x001000000d00780b */ /* 0x000fe20003f4e200 */
[----:B------:R-:W-:Y:S01]  /*2170*/  IMAD.MOV.U32 R16, RZ, RZ, 0x1 ;  /* 0x00000001ff107424 */ /* 0x000fe200078e00ff */
[----:B------:R-:W-:Y:S01]  /*2180*/  LOP3.LUT R7, R7, 0x3ff00000, RZ, 0xfc, !PT ;  /* 0x3ff0000007077812 */ /* 0x000fe200078efcff */
[----:B------:R-:W-:Y:S01]  /*2190*/  IMAD.MOV.U32 R22, RZ, RZ, 0x1ca00000 ;  /* 0x1ca00000ff167424 */ /* 0x000fe200078e00ff */
[----:B------:R-:W-:Y:S01]  /*21a0*/  LOP3.LUT R9, R13, 0x7ff00000, RZ, 0xc0, !PT ;  /* 0x7ff000000d097812 */ /* 0x000fe200078ec0ff */
[----:B------:R-:W-:Y:S01]  /*21b0*/  BSSY.RECONVERGENT B1, `(.L_x_21) ;  /* 0x000004f000017945 */ /* 0x000fe20003800200 */
[----:B------:R-:W-:-:S03]  /*21c0*/  LOP3.LUT R24, R5, 0x7ff00000, RZ, 0xc0, !PT ;  /* 0x7ff0000005187812 */ /* 0x000fc600078ec0ff */
[----:B------:R-:W-:Y:S01]  /*21d0*/  @!P0 DMUL R6, R4, 8.98846567431157953865e+307 ;  /* 0x7fe0000004068828 */ /* 0x000fe20000000000 */
[----:B------:R-:W-:Y:S01]  /*21e0*/  ISETP.GE.U32.AND P1, PT, R9, R24, PT ;  /* 0x000000180900720c */ /* 0x000fe20003f26070 */
[----:B------:R-:W-:Y:S02]  /*21f0*/  IMAD.MOV.U32 R23, RZ, RZ, R9 ;  /* 0x000000ffff177224 */ /* 0x000fe400078e0009 */
[----:B------:R-:W-:Y:S02]  /*2200*/  @!P2 LOP3.LUT R18, R5, 0x7ff00000, RZ, 0xc0, !PT ;  /* 0x7ff000000512a812 */ /* 0x000fe400078ec0ff */
[----:B------:R-:W0:Y:S02]  /*2210*/  MUFU.RCP64H R17, R7 ;  /* 0x0000000700117308 */ /* 0x000e240000001800 */
[----:B------:R-:W-:Y:S02]  /*2220*/  @!P2 ISETP.GE.U32.AND P3, PT, R9, R18, PT ;  /* 0x000000120900a20c */ /* 0x000fe40003f66070 */
[----:B------:R-:W-:-:S02]  /*2230*/  @!P0 LOP3.LUT R24, R7, 0x7ff00000, RZ, 0xc0, !PT ;  /* 0x7ff0000007188812 */ /* 0x000fc400078ec0ff */
[----:B------:R-:W-:-:S03]  /*2240*/  @!P2 SEL R19, R22, 0x63400000, !P3 ;  /* 0x634000001613a807 */ /* 0x000fc60005800000 */
[----:B------:R-:W-:Y:S01]  /*2250*/  VIADD R26, R24, 0xffffffff ;  /* 0xffffffff181a7836 */ /* 0x000fe20000000000 */
[----:B------:R-:W-:-:S04]  /*2260*/  @!P2 LOP3.LUT R20, R19, 0x80000000, R13, 0xf8, !PT ;  /* 0x800000001314a812 */ /* 0x000fc800078ef80d */
[----:B------:R-:W-:Y:S01]  /*2270*/  @!P2 LOP3.LUT R21, R20, 0x100000, RZ, 0xfc, !PT ;  /* 0x001000001415a812 */ /* 0x000fe200078efcff */
[----:B------:R-:W-:Y:S01]  /*2280*/  @!P2 IMAD.MOV.U32 R20, RZ, RZ, RZ ;  /* 0x000000ffff14a224 */ /* 0x000fe200078e00ff */
[----:B0-----:R-:W-:-:S08]  /*2290*/  DFMA R14, R16, -R6, 1 ;  /* 0x3ff00000100e742b */ /* 0x001fd00000000806 */
[----:B------:R-:W-:-:S08]  /*22a0*/  DFMA R14, R14, R14, R14 ;  /* 0x0000000e0e0e722b */ /* 0x000fd0000000000e */
[----:B------:R-:W-:Y:S01]  /*22b0*/  DFMA R16, R16, R14, R16 ;  /* 0x0000000e1010722b */ /* 0x000fe20000000010 */
[----:B------:R-:W-:Y:S01]  /*22c0*/  SEL R15, R22, 0x63400000, !P1 ;  /* 0x63400000160f7807 */ /* 0x000fe20004800000 */
[----:B------:R-:W-:-:S03]  /*22d0*/  IMAD.MOV.U32 R14, RZ, RZ, R12 ;  /* 0x000000ffff0e7224 */ /* 0x000fc600078e000c */
[----:B------:R-:W-:-:S03]  /*22e0*/  LOP3.LUT R15, R15, 0x800fffff, R13, 0xf8, !PT ;  /* 0x800fffff0f0f7812 */ /* 0x000fc600078ef80d */
[----:B------:R-:W-:-:S03]  /*22f0*/  DFMA R18, R16, -R6, 1 ;  /* 0x3ff000001012742b */ /* 0x000fc60000000806 */
[----:B------:R-:W-:-:S05]  /*2300*/  @!P2 DFMA R14, R14, 2, -R20 ;  /* 0x400000000e0ea82b */ /* 0x000fca0000000814 */
[----:B------:R-:W-:-:S05]  /*2310*/  DFMA R18, R16, R18, R16 ;  /* 0x000000121012722b */ /* 0x000fca0000000010 */
[----:B------:R-:W-:-:S03]  /*2320*/  @!P2 LOP3.LUT R23, R15, 0x7ff00000, RZ, 0xc0, !PT ;  /* 0x7ff000000f17a812 */ /* 0x000fc600078ec0ff */
[----:B------:R-:W-:Y:S02]  /*2330*/  DMUL R16, R18, R14 ;  /* 0x0000000e12107228 */ /* 0x000fe40000000000 */
[----:B------:R-:W-:-:S05]  /*2340*/  VIADD R25, R23, 0xffffffff ;  /* 0xffffffff17197836 */ /* 0x000fca0000000000 */
[----:B------:R-:W-:Y:S01]  /*2350*/  ISETP.GT.U32.AND P0, PT, R25, 0x7feffffe, PT ;  /* 0x7feffffe1900780c */ /* 0x000fe20003f04070 */
[----:B------:R-:W-:-:S03]  /*2360*/  DFMA R20, R16, -R6, R14 ;  /* 0x800000061014722b */ /* 0x000fc6000000000e */
[----:B------:R-:W-:-:S05]  /*2370*/  ISETP.GT.U32.OR P0, PT, R26, 0x7feffffe, P0 ;  /* 0x7feffffe1a00780c */ /* 0x000fca0000704470 */
[----:B------:R-:W-:-:S08]  /*2380*/  DFMA R16, R18, R20, R16 ;  /* 0x000000141210722b */ /* 0x000fd00000000010 */
[----:B------:R-:W-:Y:S05]  /*2390*/  @P0 BRA `(.L_x_22) ;  /* 0x00000000006c0947 */ /* 0x000fea0003800000 */
[----:B------:R-:W-:-:S04]  /*23a0*/  LOP3.LUT R18, R5, 0x7ff00000, RZ, 0xc0, !PT ;  /* 0x7ff0000005127812 */ /* 0x000fc800078ec0ff */
[CC--:B------:R-:W-:Y:S02]  /*23b0*/  VIADDMNMX R12, R9.reuse, -R18.reuse, 0xb9600000, !PT ;  /* 0xb9600000090c7446 */ /* 0x0c0fe40007800912 */
[----:B------:R-:W-:Y:S02]  /*23c0*/  ISETP.GE.U32.AND P0, PT, R9, R18, PT ;  /* 0x000000120900720c */ /* 0x000fe40003f06070 */
[----:B------:R-:W-:Y:S01]  /*23d0*/  VIMNMX R9, PT, PT, R12, 0x46a00000, PT ;  /* 0x46a000000c097848 */ /* 0x000fe20003fe0100 */
[----:B------:R-:W-:Y:S01]  /*23e0*/  IMAD.MOV.U32 R12, RZ, RZ, RZ ;  /* 0x000000ffff0c7224 */ /* 0x000fe200078e00ff */
[----:B------:R-:W-:-:S05]  /*23f0*/  SEL R22, R22, 0x63400000, !P0 ;  /* 0x6340000016167807 */ /* 0x000fca0004000000 */
[----:B------:R-:W-:-:S04]  /*2400*/  IMAD.IADD R9, R9, 0x1, -R22 ;  /* 0x0000000109097824 */ /* 0x000fc800078e0a16 */
[----:B------:R-:W-:-:S06]  /*2410*/  VIADD R13, R9, 0x7fe00000 ;  /* 0x7fe00000090d7836 */ /* 0x000fcc0000000000 */
[----:B------:R-:W-:-:S10]  /*2420*/  DMUL R18, R16, R12 ;  /* 0x0000000c10127228 */ /* 0x000fd40000000000 */
[----:B------:R-:W-:-:S13]  /*2430*/  FSETP.GTU.AND P0, PT, |R19|, 1.469367938527859385e-39, PT ;  /* 0x001000001300780b */ /* 0x000fda0003f0c200 */
[----:B------:R-:W-:Y:S05]  /*2440*/  @P0 BRA `(.L_x_23) ;  /* 0x0000000000940947 */ /* 0x000fea0003800000 */
[----:B------:R-:W-:Y:S01]  /*2450*/  DFMA R6, R16, -R6, R14 ;  /* 0x800000061006722b */ /* 0x000fe2000000000e */
[----:B------:R-:W-:-:S09]  /*2460*/  IMAD.MOV.U32 R12, RZ, RZ, RZ ;  /* 0x000000ffff0c7224 */ /* 0x000fd200078e00ff */
[C---:B------:R-:W-:Y:S02]  /*2470*/  FSETP.NEU.AND P0, PT, R7.reuse, RZ, PT ;  /* 0x000000ff0700720b */ /* 0x040fe40003f0d000 */
[----:B------:R-:W-:-:S04]  /*2480*/  LOP3.LUT R15, R7, 0x80000000, R5, 0x48, !PT ;  /* 0x80000000070f7812 */ /* 0x000fc800078e4805 */
[----:B------:R-:W-:-:S07]  /*2490*/  LOP3.LUT R13, R15, R13, RZ, 0xfc, !PT ;  /* 0x0000000d0f0d7212 */ /* 0x000fce00078efcff */
[----:B------:R-:W-:Y:S05]  /*24a0*/  @!P0 BRA `(.L_x_23) ;  /* 0x00000000007c8947 */ /* 0x000fea0003800000 */
[----:B------:R-:W-:Y:S01]  /*24b0*/  IMAD.MOV R5, RZ, RZ, -R9 ;  /* 0x000000ffff057224 */ /* 0x000fe200078e0a09 */
[----:B------:R-:W-:Y:S01]  /*24c0*/  DMUL.RP R12, R16, R12 ;  /* 0x0000000c100c7228 */ /* 0x000fe20000008000 */
[----:B------:R-:W-:Y:S01]  /*24d0*/  IMAD.MOV.U32 R4, RZ, RZ, RZ ;  /* 0x000000ffff047224 */ /* 0x000fe200078e00ff */
[----:B------:R-:W-:-:S05]  /*24e0*/  IADD3 R9, PT, PT, -R9, -0x43300000, RZ ;  /* 0xbcd0000009097810 */ /* 0x000fca0007ffe1ff */
[----:B------:R-:W-:-:S03]  /*24f0*/  DFMA R4, R18, -R4, R16 ;  /* 0x800000041204722b */ /* 0x000fc60000000010 */
[----:B------:R-:W-:-:S07]  /*2500*/  LOP3.LUT R15, R13, R15, RZ, 0x3c, !PT ;  /* 0x0000000f0d0f7212 */ /* 0x000fce00078e3cff */
[----:B------:R-:W-:-:S04]  /*2510*/  FSETP.NEU.AND P0, PT, |R5|, R9, PT ;  /* 0x000000090500720b */ /* 0x000fc80003f0d200 */
[----:B------:R-:W-:Y:S02]  /*2520*/  FSEL R18, R12, R18, !P0 ;  /* 0x000000120c127208 */ /* 0x000fe40004000000 */
[----:B------:R-:W-:Y:S01]  /*2530*/  FSEL R19, R15, R19, !P0 ;  /* 0x000000130f137208 */ /* 0x000fe20004000000 */
[----:B------:R-:W-:Y:S06]  /*2540*/  BRA `(.L_x_23) ;  /* 0x0000000000547947 */ /* 0x000fec0003800000 */
.L_x_22:
[----:B------:R-:W-:-:S14]  /*2550*/  DSETP.NAN.AND P0, PT, R12, R12, PT ;  /* 0x0000000c0c00722a */ /* 0x000fdc0003f08000 */
[----:B------:R-:W-:Y:S05]  /*2560*/  @P0 BRA `(.L_x_24) ;  /* 0x0000000000440947 */ /* 0x000fea0003800000 */
[----:B------:R-:W-:-:S14]  /*2570*/  DSETP.NAN.AND P0, PT, R4, R4, PT ;  /* 0x000000040400722a */ /* 0x000fdc0003f08000 */
[----:B------:R-:W-:Y:S05]  /*2580*/  @P0 BRA `(.L_x_25) ;  /* 0x0000000000300947 */ /* 0x000fea0003800000 */
[----:B------:R-:W-:Y:S01]  /*2590*/  ISETP.NE.AND P0, PT, R23, R24, PT ;  /* 0x000000181700720c */ /* 0x000fe20003f05270 */
[----:B------:R-:W-:Y:S02]  /*25a0*/  IMAD.MOV.U32 R18, RZ, RZ, 0x0 ;  /* 0x00000000ff127424 */ /* 0x000fe400078e00ff */
[----:B------:R-:W-:-:S10]  /*25b0*/  IMAD.MOV.U32 R19, RZ, RZ, -0x80000 ;  /* 0xfff80000ff137424 */ /* 0x000fd400078e00ff */
[----:B------:R-:W-:Y:S05]  /*25c0*/  @!P0 BRA `(.L_x_23) ;  /* 0x0000000000348947 */ /* 0x000fea0003800000 */
[----:B------:R-:W-:Y:S02]  /*25d0*/  ISETP.NE.AND P0, PT, R23, 0x7ff00000, PT ;  /* 0x7ff000001700780c */ /* 0x000fe40003f05270 */
[----:B------:R-:W-:Y:S02]  /*25e0*/  LOP3.LUT R19, R13, 0x80000000, R5, 0x48, !PT ;  /* 0x800000000d137812 */ /* 0x000fe400078e4805 */
[----:B------:R-:W-:-:S13]  /*25f0*/  ISETP.EQ.OR P0, PT, R24, RZ, !P0 ;  /* 0x000000ff1800720c */ /* 0x000fda0004702670 */
[----:B------:R-:W-:Y:S01]  /*2600*/  @P0 LOP3.LUT R4, R19, 0x7ff00000, RZ, 0xfc, !PT ;  /* 0x7ff0000013040812 */ /* 0x000fe200078efcff */
[----:B------:R-:W-:Y:S02]  /*2610*/  @!P0 IMAD.MOV.U32 R18, RZ, RZ, RZ ;  /* 0x000000ffff128224 */ /* 0x000fe400078e00ff */
[----:B------:R-:W-:Y:S02]  /*2620*/  @P0 IMAD.MOV.U32 R18, RZ, RZ, RZ ;  /* 0x000000ffff120224 */ /* 0x000fe400078e00ff */
[----:B------:R-:W-:Y:S01]  /*2630*/  @P0 IMAD.MOV.U32 R19, RZ, RZ, R4 ;  /* 0x000000ffff130224 */ /* 0x000fe200078e0004 */
[----:B------:R-:W-:Y:S06]  /*2640*/  BRA `(.L_x_23) ;  /* 0x0000000000147947 */ /* 0x000fec0003800000 */
.L_x_25:
[----:B------:R-:W-:Y:S01]  /*2650*/  LOP3.LUT R19, R5, 0x80000, RZ, 0xfc, !PT ;  /* 0x0008000005137812 */ /* 0x000fe200078efcff */
[----:B------:R-:W-:Y:S01]  /*2660*/  IMAD.MOV.U32 R18, RZ, RZ, R4 ;  /* 0x000000ffff127224 */ /* 0x000fe200078e0004 */
[----:B------:R-:W-:Y:S06]  /*2670*/  BRA `(.L_x_23) ;  /* 0x0000000000087947 */ /* 0x000fec0003800000 */
.L_x_24:
[----:B------:R-:W-:Y:S01]  /*2680*/  LOP3.LUT R19, R13, 0x80000, RZ, 0xfc, !PT ;  /* 0x000800000d137812 */ /* 0x000fe200078efcff */
[----:B------:R-:W-:-:S07]  /*2690*/  IMAD.MOV.U32 R18, RZ, RZ, R12 ;  /* 0x000000ffff127224 */ /* 0x000fce00078e000c */
.L_x_23:
[----:B------:R-:W-:Y:S05]  /*26a0*/  BSYNC.RECONVERGENT B1 ;  /* 0x0000000000017941 */ /* 0x000fea0003800200 */
.L_x_21:
[----:B------:R-:W-:Y:S02]  /*26b0*/  IMAD.MOV.U32 R4, RZ, RZ, R10 ;  /* 0x000000ffff047224 */ /* 0x000fe400078e000a */
[----:B------:R-:W-:-:S04]  /*26c0*/  IMAD.MOV.U32 R5, RZ, RZ, 0x0 ;  /* 0x00000000ff057424 */ /* 0x000fc800078e00ff */
[----:B------:R-:W-:Y:S05]  /*26d0*/  RET.REL.NODEC R4 `(_Z10ConversionPfPmS_S_S_) ;  /* 0xffffffd804487950 */ /* 0x000fea0003c3ffff */
.L_x_26:
[----:B------:R-:W-:-:S00]  /*26e0*/  BRA `(.L_x_26) ;  /* 0xfffffffc00fc7947 */ /* 0x000fc0000383ffff */
[----:B------:R-:W-:-:S00]  /*26f0*/  NOP ;  /* 0x0000000000007918 */ /* 0x000fc00000000000 */
        /* <DEDUP_REMOVED lines=8> */
.L_x_27:


//--------------------- .nv.global.init           --------------------------
	.section	.nv.global.init,"aw",@progbits
	.align	4
.nv.global.init:
	.type		__cudart_i2opi_f,@object
	.size		__cudart_i2opi_f,(.L_0 - __cudart_i2opi_f)
__cudart_i2opi_f:
        /*0000*/ 	.byte	0x41, 0x90, 0x43, 0x3c, 0x99, 0x95, 0x62, 0xdb, 0xc0, 0xdd, 0x34, 0xf5, 0xd1, 0x57, 0x27, 0xfc
        /*0010*/ 	.byte	0x29, 0x15, 0x44, 0x4e, 0x6e, 0x83, 0xf9, 0xa2
.L_0:


//--------------------- .nv.shared.reserved.0     --------------------------
	.section	.nv.shared.reserved.0,"aw",@nobits
	.weak		__nv_reservedSMEM_offset_0_alias
	.size		__nv_reservedSMEM_offset_0_alias, 0, 64
	.other		__nv_reservedSMEM_offset_0_alias,@"STO_CUDA_RESERVED_SHARED STV_DEFAULT"
__nv_reservedSMEM_offset_0_alias:
	.zero		0
	.zero		64


//--------------------- .nv.constant0._Z10ConversionPfPmS_S_S_ --------------------------
	.section	.nv.constant0._Z10ConversionPfPmS_S_S_,"a",@progbits
	.sectionflags	@""
	.align	4
.nv.constant0._Z10ConversionPfPmS_S_S_:
	.zero		936


//--------------------- SYMBOLS --------------------------

	.type		.nv.reservedSmem.offset0,@object
	.size		.nv.reservedSmem.offset0,0x4
